	.target	sm_90a

	.elftype	@"ET_EXEC"


//--------------------- .note.nv.tkinfo           --------------------------
	.section	.note.nv.tkinfo,"",@"SHT_NOTE"
	.sectionflags	@"SHF_NOTE_NV_TKINFO"
	.tkinfo
        /*0018*/ 	.word	0x00000002
        /*0030*/ 	.string	""
        /*0030*/ 	.string	"ptxas"
        /*0030*/ 	.string	"Cuda compilation tools, release 13.0, V13.0.88"
        /*0030*/ 	.string	"Build cuda_13.0.r13.0/compiler.36424714_0"
        /*0030*/ 	.string	"-arch sm_90a -m 64 "



//--------------------- .note.nv.cuinfo           --------------------------
	.section	.note.nv.cuinfo,"",@"SHT_NOTE"
	.sectionflags	@"SHF_NOTE_NV_CUINFO"
        /*0018*/ 	.short	0x0002
        /*001a*/ 	.short	0x005a
        /*001c*/ 	.short	0x0082
	.zero		2


//--------------------- .nv.info                  --------------------------
	.section	.nv.info,"",@"SHT_CUDA_INFO"
	.align	4


	//----- nvinfo : EIATTR_REGCOUNT
	.align		4
        /*0000*/ 	.byte	0x04, 0x2f
        /*0002*/ 	.short	(.L_15 - .L_14)
	.align		4
.L_14:
        /*0004*/ 	.word	index@(_ZN7cutlass13device_kernelINS_4gemm6kernel13GemmUniversalIN4cute5tupleIJiiiiEEENS1_10collective13CollectiveMmaINS1_34MainloopSm90TmaGmmaWarpSpecializedILi2ENS5_IJNS4_1CILi2EEENSA_ILi4EEENSA_ILi1EEEEEENS1_32KernelTmaWarpSpecializedPingpongEEENS5_IJNSA_ILi64EEENSA_ILi128EEESI_EEEfNS5_IJlSD_lEEEfSK_NS4_8TiledMMAINS4_8MMA_AtomIJNS4_4SM904GMMA30MMA_64x128x8_F32TF32TF32_SS_TNILNSO_7ScaleInE1ELSQ_1EEEEEENS4_6LayoutINS5_IJSD_SD_SD_EEENS5_IJNSA_ILi0EEESV_SV_EEEEENS5_IJNS4_10UnderscoreESY_SY_EEEEENS4_23SM90_TMA_LOAD_MULTICASTENS4_14ComposedLayoutINS4_7SwizzleILi3ELi4ELi3EEENS4_18smem_ptr_flag_bitsILi32EEENST_INS5_IJNSA_ILi8EEENSA_ILi32EEEEEENS5_IJS18_SD_EEEEEEEvNS4_8identityES11_S1C_vS1D_EENS_8epilogue10collective6detail29Sm90TmaWarpSpecializedAdapterINS1G_15DefaultEpilogueIfSK_SK_NS1F_6thread17LinearCombinationIfLi1EffLNS1K_9ScaleType4KindE0ELNS_15FloatRoundStyleE2EfEENS1_15EpilogueDefaultEEEEEvvEEEEvNT_6ParamsE)
        /*0008*/ 	.word	0x000000a8


	//----- nvinfo : EIATTR_FRAME_SIZE
	.align		4
.L_15:
        /*000c*/ 	.byte	0x04, 0x11
        /*000e*/ 	.short	(.L_17 - .L_16)
	.align		4
.L_16:
        /*0010*/ 	.word	index@(_ZN7cutlass13device_kernelINS_4gemm6kernel13GemmUniversalIN4cute5tupleIJiiiiEEENS1_10collective13CollectiveMmaINS1_34MainloopSm90TmaGmmaWarpSpecializedILi2ENS5_IJNS4_1CILi2EEENSA_ILi4EEENSA_ILi1EEEEEENS1_32KernelTmaWarpSpecializedPingpongEEENS5_IJNSA_ILi64EEENSA_ILi128EEESI_EEEfNS5_IJlSD_lEEEfSK_NS4_8TiledMMAINS4_8MMA_AtomIJNS4_4SM904GMMA30MMA_64x128x8_F32TF32TF32_SS_TNILNSO_7ScaleInE1ELSQ_1EEEEEENS4_6LayoutINS5_IJSD_SD_SD_EEENS5_IJNSA_ILi0EEESV_SV_EEEEENS5_IJNS4_10UnderscoreESY_SY_EEEEENS4_23SM90_TMA_LOAD_MULTICASTENS4_14ComposedLayoutINS4_7SwizzleILi3ELi4ELi3EEENS4_18smem_ptr_flag_bitsILi32EEENST_INS5_IJNSA_ILi8EEENSA_ILi32EEEEEENS5_IJS18_SD_EEEEEEEvNS4_8identityES11_S1C_vS1D_EENS_8epilogue10collective6detail29Sm90TmaWarpSpecializedAdapterINS1G_15DefaultEpilogueIfSK_SK_NS1F_6thread17LinearCombinationIfLi1EffLNS1K_9ScaleType4KindE0ELNS_15FloatRoundStyleE2EfEENS1_15EpilogueDefaultEEEEEvvEEEEvNT_6ParamsE)
        /*0014*/ 	.word	0x00000000


	//----- nvinfo : EIATTR_MIN_STACK_SIZE
	.align		4
.L_17:
        /*0018*/ 	.byte	0x04, 0x12
        /*001a*/ 	.short	(.L_19 - .L_18)
	.align		4
.L_18:
        /*001c*/ 	.word	index@(_ZN7cutlass13device_kernelINS_4gemm6kernel13GemmUniversalIN4cute5tupleIJiiiiEEENS1_10collective13CollectiveMmaINS1_34MainloopSm90TmaGmmaWarpSpecializedILi2ENS5_IJNS4_1CILi2EEENSA_ILi4EEENSA_ILi1EEEEEENS1_32KernelTmaWarpSpecializedPingpongEEENS5_IJNSA_ILi64EEENSA_ILi128EEESI_EEEfNS5_IJlSD_lEEEfSK_NS4_8TiledMMAINS4_8MMA_AtomIJNS4_4SM904GMMA30MMA_64x128x8_F32TF32TF32_SS_TNILNSO_7ScaleInE1ELSQ_1EEEEEENS4_6LayoutINS5_IJSD_SD_SD_EEENS5_IJNSA_ILi0EEESV_SV_EEEEENS5_IJNS4_10UnderscoreESY_SY_EEEEENS4_23SM90_TMA_LOAD_MULTICASTENS4_14ComposedLayoutINS4_7SwizzleILi3ELi4ELi3EEENS4_18smem_ptr_flag_bitsILi32EEENST_INS5_IJNSA_ILi8EEENSA_ILi32EEEEEENS5_IJS18_SD_EEEEEEEvNS4_8identityES11_S1C_vS1D_EENS_8epilogue10collective6detail29Sm90TmaWarpSpecializedAdapterINS1G_15DefaultEpilogueIfSK_SK_NS1F_6thread17LinearCombinationIfLi1EffLNS1K_9ScaleType4KindE0ELNS_15FloatRoundStyleE2EfEENS1_15EpilogueDefaultEEEEEvvEEEEvNT_6ParamsE)
        /*0020*/ 	.word	0x00000000
.L_19:


//--------------------- .nv.compat                --------------------------
	.section	.nv.compat,"",@"SHT_CUDA_COMPAT_INFO"
	.align	4
        /*0000*/ 	.byte	0x02, 0x09, 0x01, 0x00, 0x02, 0x02, 0x04, 0x00, 0x02, 0x05, 0x05, 0x00, 0x03, 0x07, 0x01, 0x01
        /*0010*/ 	.byte	0x02, 0x03, 0x01, 0x00, 0x02, 0x06, 0x01, 0x00, 0x04, 0x0b, 0x08, 0x00, 0x00, 0x00, 0x00, 0x00
        /*0020*/ 	.byte	0x00, 0x00, 0x00, 0x00


//--------------------- .nv.info._ZN7cutlass13device_kernelINS_4gemm6kernel13GemmUniversalIN4cute5tupleIJiiiiEEENS1_10collective13CollectiveMmaINS1_34MainloopSm90TmaGmmaWarpSpecializedILi2ENS5_IJNS4_1CILi2EEENSA_ILi4EEENSA_ILi1EEEEEENS1_32KernelTmaWarpSpecializedPingpongEEENS5_IJNSA_ILi64EEENSA_ILi128EEESI_EEEfNS5_IJlSD_lEEEfSK_NS4_8TiledMMAINS4_8MMA_AtomIJNS4_4SM904GMMA30MMA_64x128x8_F32TF32TF32_SS_TNILNSO_7ScaleInE1ELSQ_1EEEEEENS4_6LayoutINS5_IJSD_SD_SD_EEENS5_IJNSA_ILi0EEESV_SV_EEEEENS5_IJNS4_10UnderscoreESY_SY_EEEEENS4_23SM90_TMA_LOAD_MULTICASTENS4_14ComposedLayoutINS4_7SwizzleILi3ELi4ELi3EEENS4_18smem_ptr_flag_bitsILi32EEENST_INS5_IJNSA_ILi8EEENSA_ILi32EEEEEENS5_IJS18_SD_EEEEEEEvNS4_8identityES11_S1C_vS1D_EENS_8epilogue10collective6detail29Sm90TmaWarpSpecializedAdapterINS1G_15DefaultEpilogueIfSK_SK_NS1F_6thread17LinearCombinationIfLi1EffLNS1K_9ScaleType4KindE0ELNS_15FloatRoundStyleE2EfEENS1_15EpilogueDefaultEEEEEvvEEEEvNT_6ParamsE --------------------------
	.section	.nv.info._ZN7cutlass13device_kernelINS_4gemm6kernel13GemmUniversalIN4cute5tupleIJiiiiEEENS1_10collective13CollectiveMmaINS1_34MainloopSm90TmaGmmaWarpSpecializedILi2ENS5_IJNS4_1CILi2EEENSA_ILi4EEENSA_ILi1EEEEEENS1_32KernelTmaWarpSpecializedPingpongEEENS5_IJNSA_ILi64EEENSA_ILi128EEESI_EEEfNS5_IJlSD_lEEEfSK_NS4_8TiledMMAINS4_8MMA_AtomIJNS4_4SM904GMMA30MMA_64x128x8_F32TF32TF32_SS_TNILNSO_7ScaleInE1ELSQ_1EEEEEENS4_6LayoutINS5_IJSD_SD_SD_EEENS5_IJNSA_ILi0EEESV_SV_EEEEENS5_IJNS4_10UnderscoreESY_SY_EEEEENS4_23SM90_TMA_LOAD_MULTICASTENS4_14ComposedLayoutINS4_7SwizzleILi3ELi4ELi3EEENS4_18smem_ptr_flag_bitsILi32EEENST_INS5_IJNSA_ILi8EEENSA_ILi32EEEEEENS5_IJS18_SD_EEEEEEEvNS4_8identityES11_S1C_vS1D_EENS_8epilogue10collective6detail29Sm90TmaWarpSpecializedAdapterINS1G_15DefaultEpilogueIfSK_SK_NS1F_6thread17LinearCombinationIfLi1EffLNS1K_9ScaleType4KindE0ELNS_15FloatRoundStyleE2EfEENS1_15EpilogueDefaultEEEEEvvEEEEvNT_6ParamsE,"",@"SHT_CUDA_INFO"
	.sectionflags	@""
	.align	4


	//----- nvinfo : EIATTR_CUDA_API_VERSION
	.align		4
        /*0000*/ 	.byte	0x04, 0x37
        /*0002*/ 	.short	(.L_21 - .L_20)
.L_20:
        /*0004*/ 	.word	0x00000082


	//----- nvinfo : EIATTR_KPARAM_INFO
	.align		4
.L_21:
        /*0008*/ 	.byte	0x04, 0x17
        /*000a*/ 	.short	(.L_23 - .L_22)
.L_22:
        /*000c*/ 	.word	0x00000000
        /*0010*/ 	.short	0x0000
        /*0012*/ 	.short	0x0070
        /*0014*/ 	.byte	0x00, 0xf0, 0x01, 0x10


	//----- nvinfo : EIATTR_SPARSE_MMA_MASK
	.align		4
.L_23:
        /*0018*/ 	.byte	0x03, 0x50
        /*001a*/ 	.short	0x0000


	//----- nvinfo : EIATTR_MAXREG_COUNT
	.align		4
        /*001c*/ 	.byte	0x03, 0x1b
        /*001e*/ 	.short	0x00a8


	//----- nvinfo : EIATTR_NUM_BARRIERS
	.align		4
        /*0020*/ 	.byte	0x02, 0x4c
        /*0022*/ 	.byte	0x01
	.zero		1


	//----- nvinfo : EIATTR_EXTERNS
	.align		4
        /*0024*/ 	.byte	0x04, 0x0f
        /*0026*/ 	.short	(.L_25 - .L_24)


	//   ....[0]....
	.align		4
.L_24:
        /*0028*/ 	.word	index@(__assertfail)


	//----- nvinfo : EIATTR_MERCURY_ISA_VERSION
	.align		4
.L_25:
        /*002c*/ 	.byte	0x03, 0x5f
        /*002e*/ 	.short	0x0101


	//----- nvinfo : EIATTR_INT_WARP_WIDE_INSTR_OFFSETS
	.align		4
        /*0030*/ 	.byte	0x04, 0x31
        /*0032*/ 	.short	(.L_27 - .L_26)


	//   ....[0]....
.L_26:
        /*0034*/ 	.word	0x00000590


	//   ....[1]....
        /*0038*/ 	.word	0x000005d0


	//   ....[2]....
        /*003c*/ 	.word	0x00000660


	//   ....[3]....
        /*0040*/ 	.word	0x00000670


	//   ....[4]....
        /*0044*/ 	.word	0x00000690


	//   ....[5]....
        /*0048*/ 	.word	0x000006b0


	//   ....[6]....
        /*004c*/ 	.word	0x000007a0


	//   ....[7]....
        /*0050*/ 	.word	0x000007c0


	//   ....[8]....
        /*0054*/ 	.word	0x00002c90


	//----- nvinfo : EIATTR_COOP_GROUP_MASK_REGIDS
	.align		4
.L_27:
        /*0058*/ 	.byte	0x04, 0x29
        /*005a*/ 	.short	(.L_29 - .L_28)


	//   ....[0]....
.L_28:
        /*005c*/ 	.word	0xffffffff


	//   ....[1]....
        /*0060*/ 	.word	0xffffffff


	//   ....[2]....
        /*0064*/ 	.word	0xffffffff


	//   ....[3]....
        /*0068*/ 	.word	0xffffffff


	//   ....[4]....
        /*006c*/ 	.word	0xffffffff


	//   ....[5]....
        /*0070*/ 	.word	0xffffffff


	//   ....[6]....
        /*0074*/ 	.word	0xffffffff


	//----- nvinfo : EIATTR_COOP_GROUP_INSTR_OFFSETS
	.align		4
.L_29:
        /*0078*/ 	.byte	0x04, 0x28
        /*007a*/ 	.short	(.L_31 - .L_30)


	//   ....[0]....
.L_30:
        /*007c*/ 	.word	0x00000060


	//   ....[1]....
        /*0080*/ 	.word	0x00000080


	//   ....[2]....
        /*0084*/ 	.word	0x00000180


	//   ....[3]....
        /*0088*/ 	.word	0x00000370


	//   ....[4]....
        /*008c*/ 	.word	0x000003c0


	//   ....[5]....
        /*0090*/ 	.word	0x00000480


	//   ....[6]....
        /*0094*/ 	.word	0x00000940


	//----- nvinfo : EIATTR_REG_RECONFIG
	.align		4
.L_31:
        /*0098*/ 	.byte	0x01, 0x54
	.zero		2


	//----- nvinfo : EIATTR_SYSCALL_OFFSETS
	.align		4
        /*009c*/ 	.byte	0x04, 0x46
        /*009e*/ 	.short	(.L_33 - .L_32)


	//   ....[0]....
.L_32:
        /*00a0*/ 	.word	0x000019a0


	//----- nvinfo : EIATTR_MBARRIER_INSTR_OFFSETS
	.align		4
.L_33:
        /*00a4*/ 	.byte	0x04, 0x39
        /*00a6*/ 	.short	(.L_35 - .L_34)


	//   ....[0]....
.L_34:
        /*00a8*/ 	.word	0x00000300
        /*00ac*/ 	.word	0x000000ff
        /*00b0*/ 	.word	0x00000000
        /*00b4*/ 	.short	0x0100
        /*00b6*/ 	.byte	0x07
	.zero		1


	//   ....[1]....
        /*00b8*/ 	.word	0x00000310
        /*00bc*/ 	.word	0x000000ff
        /*00c0*/ 	.word	0x00000010
        /*00c4*/ 	.short	0x0100
        /*00c6*/ 	.byte	0x07
	.zero		1


	//   ....[2]....
        /*00c8*/ 	.word	0x00000320
        /*00cc*/ 	.word	0x000000ff
        /*00d0*/ 	.word	0x00000008
        /*00d4*/ 	.short	0x0100
        /*00d6*/ 	.byte	0x07
	.zero		1


	//   ....[3]....
        /*00d8*/ 	.word	0x00000330
        /*00dc*/ 	.word	0x000000ff
        /*00e0*/ 	.word	0x00000018
        /*00e4*/ 	.short	0x0100
        /*00e6*/ 	.byte	0x07
	.zero		1


	//   ....[4]....
        /*00e8*/ 	.word	0x00000800
        /*00ec*/ 	.word	0x000000ff
        /*00f0*/ 	.word	0x00000050
        /*00f4*/ 	.short	0x0100
        /*00f6*/ 	.byte	0x0c
	.zero		1


	//   ....[5]....
        /*00f8*/ 	.word	0x00000860
        /*00fc*/ 	.word	0x000000ff
        /*0100*/ 	.word	0x00000058
        /*0104*/ 	.short	0x0100
        /*0106*/ 	.byte	0x0c
	.zero		1


	//   ....[6]....
        /*0108*/ 	.word	0x00000890
        /*010c*/ 	.word	0x000000ff
        /*0110*/ 	.word	0x00000030
        /*0114*/ 	.short	0x0100
        /*0116*/ 	.byte	0x0d
	.zero		1


	//   ....[7]....
        /*0118*/ 	.word	0x000008d0
        /*011c*/ 	.word	0x000000ff
        /*0120*/ 	.word	0x00000038
        /*0124*/ 	.short	0x0100
        /*0126*/ 	.byte	0x0d
	.zero		1


	//   ....[8]....
        /*0128*/ 	.word	0x000008e0
        /*012c*/ 	.word	0x000000ff
        /*0130*/ 	.word	0x00000040
        /*0134*/ 	.short	0x0100
        /*0136*/ 	.byte	0x0d
	.zero		1


	//   ....[9]....
        /*0138*/ 	.word	0x000008f0
        /*013c*/ 	.word	0x000000ff
        /*0140*/ 	.word	0x00000048
        /*0144*/ 	.short	0x0100
        /*0146*/ 	.byte	0x0d
	.zero		1


	//   ....[10]....
        /*0148*/ 	.word	0x00001860
        /*014c*/ 	.word	0x00000062
        /*0150*/ 	.word	0xfffffff8
        /*0154*/ 	.short	0x010a
        /*0156*/ 	.byte	0x3f
	.zero		1


	//   ....[11]....
        /*0158*/ 	.word	0x00001a30
        /*015c*/ 	.word	0x00000003
        /*0160*/ 	.word	0x00000000
        /*0164*/ 	.short	0x010a
        /*0166*/ 	.byte	0x3f
	.zero		1


	//   ....[12]....
        /*0168*/ 	.word	0x00001a90
        /*016c*/ 	.word	0x00000003
        /*0170*/ 	.word	0x00000000
        /*0174*/ 	.short	0x010a
        /*0176*/ 	.byte	0x3f
	.zero		1


	//   ....[13]....
        /*0178*/ 	.word	0x00002330
        /*017c*/ 	.word	0x000000ff
        /*0180*/ 	.word	0x00000000
        /*0184*/ 	.short	0x010a
        /*0186*/ 	.byte	0x07
	.zero		1


	//   ....[14]....
        /*0188*/ 	.word	0x00002370
        /*018c*/ 	.word	0x000000ff
        /*0190*/ 	.word	0x00000000
        /*0194*/ 	.short	0x010a
        /*0196*/ 	.byte	0x07
	.zero		1


	//   ....[15]....
        /*0198*/ 	.word	0x00002b20
        /*019c*/ 	.word	0x00000004
        /*01a0*/ 	.word	0x00000000
        /*01a4*/ 	.short	0x0101
        /*01a6*/ 	.byte	0x3f
	.zero		1


	//   ....[16]....
        /*01a8*/ 	.word	0x00002c20
        /*01ac*/ 	.word	0x00000066
        /*01b0*/ 	.word	0x00000000
        /*01b4*/ 	.short	0x0101
        /*01b6*/ 	.byte	0x2c
	.zero		1


	//   ....[17]....
        /*01b8*/ 	.word	0x00002d10
        /*01bc*/ 	.word	0x00000000
        /*01c0*/ 	.word	0x00000000
        /*01c4*/ 	.short	0x0101
        /*01c6*/ 	.byte	0x3f
	.zero		1


	//   ....[18]....
        /*01c8*/ 	.word	0x00002d70
        /*01cc*/ 	.word	0x00000062
        /*01d0*/ 	.word	0x00000008
        /*01d4*/ 	.short	0x010a
        /*01d6*/ 	.byte	0x3f
	.zero		1


	//   ....[19]....
        /*01d8*/ 	.word	0x00006230
        /*01dc*/ 	.word	0x00000063
        /*01e0*/ 	.word	0x00000000
        /*01e4*/ 	.short	0x0101
        /*01e6*/ 	.byte	0x2c
	.zero		1


	//   ....[20]....
        /*01e8*/ 	.word	0x00006d70
        /*01ec*/ 	.word	0x00000007
        /*01f0*/ 	.word	0x00000010
        /*01f4*/ 	.short	0x010a
        /*01f6*/ 	.byte	0x3f
	.zero		1


	//   ....[21]....
        /*01f8*/ 	.word	0x00007380
        /*01fc*/ 	.word	0x00000003
        /*0200*/ 	.word	0x00000058
        /*0204*/ 	.short	0x0101
        /*0206*/ 	.byte	0x3f
	.zero		1


	//   ....[22]....
        /*0208*/ 	.word	0x00007b10
        /*020c*/ 	.word	0x00000007
        /*0210*/ 	.word	0x00000000
        /*0214*/ 	.short	0x010a
        /*0216*/ 	.byte	0x3f
	.zero		1


	//   ....[23]....
        /*0218*/ 	.word	0x00007b90
        /*021c*/ 	.word	0x00000003
        /*0220*/ 	.word	0x00000000
        /*0224*/ 	.short	0x010a
        /*0226*/ 	.byte	0x3f
	.zero		1


	//   ....[24]....
        /*0228*/ 	.word	0x00007bf0
        /*022c*/ 	.word	0x00000062
        /*0230*/ 	.word	0xfffffff8
        /*0234*/ 	.short	0x010a
        /*0236*/ 	.byte	0x3f
	.zero		1


	//   ....[25]....
        /*0238*/ 	.word	0x00007c40
        /*023c*/ 	.word	0x00000003
        /*0240*/ 	.word	0x00000000
        /*0244*/ 	.short	0x010a
        /*0246*/ 	.byte	0x3f
	.zero		1


	//   ....[26]....
        /*0248*/ 	.word	0x00007ca0
        /*024c*/ 	.word	0x00000005
        /*0250*/ 	.word	0x00000000
        /*0254*/ 	.short	0x010a
        /*0256*/ 	.byte	0x3f
	.zero		1


	//   ....[27]....
        /*0258*/ 	.word	0x00007cf0
        /*025c*/ 	.word	0x00000062
        /*0260*/ 	.word	0x00000008
        /*0264*/ 	.short	0x010a
        /*0266*/ 	.byte	0x3f
	.zero		1


	//   ....[28]....
        /*0268*/ 	.word	0x00007dc0
        /*026c*/ 	.word	0x00000007
        /*0270*/ 	.word	0x00000010
        /*0274*/ 	.short	0x010a
        /*0276*/ 	.byte	0x3f
	.zero		1


	//   ....[29]....
        /*0278*/ 	.word	0x00007e90
        /*027c*/ 	.word	0x00000007
        /*0280*/ 	.word	0x00000000
        /*0284*/ 	.short	0x010a
        /*0286*/ 	.byte	0x3f
	.zero		1


	//----- nvinfo : EIATTR_NUM_MBARRIERS
	.align		4
.L_35:
        /*0288*/ 	.byte	0x03, 0x38
        /*028a*/ 	.short	0x000a


	//----- nvinfo : EIATTR_EXIT_INSTR_OFFSETS
	.align		4
        /*028c*/ 	.byte	0x04, 0x1c
        /*028e*/ 	.short	(.L_37 - .L_36)


	//   ....[0]....
.L_36:
        /*0290*/ 	.word	0x00001460


	//   ....[1]....
        /*0294*/ 	.word	0x000014c0


	//   ....[2]....
        /*0298*/ 	.word	0x00006970


	//   ....[3]....
        /*029c*/ 	.word	0x000069a0


	//   ....[4]....
        /*02a0*/ 	.word	0x00007be0


	//----- nvinfo : EIATTR_MAX_THREADS
	.align		4
.L_37:
        /*02a4*/ 	.byte	0x04, 0x05
        /*02a6*/ 	.short	(.L_39 - .L_38)
.L_38:
        /*02a8*/ 	.word	0x00000180
        /*02ac*/ 	.word	0x00000001
        /*02b0*/ 	.word	0x00000001


	//----- nvinfo : EIATTR_CRS_STACK_SIZE
	.align		4
.L_39:
        /*02b4*/ 	.byte	0x04, 0x1e
        /*02b6*/ 	.short	(.L_41 - .L_40)
.L_40:
        /*02b8*/ 	.word	0x00000000


	//----- nvinfo : EIATTR_CBANK_PARAM_SIZE
	.align		4
.L_41:
        /*02bc*/ 	.byte	0x03, 0x19
        /*02be*/ 	.short	0x0470


	//----- nvinfo : EIATTR_PARAM_CBANK
	.align		4
        /*02c0*/ 	.byte	0x04, 0x0a
        /*02c2*/ 	.short	(.L_43 - .L_42)
	.align		4
.L_42:
        /*02c4*/ 	.word	index@(.nv.constant0._ZN7cutlass13device_kernelINS_4gemm6kernel13GemmUniversalIN4cute5tupleIJiiiiEEENS1_10collective13CollectiveMmaINS1_34MainloopSm90TmaGmmaWarpSpecializedILi2ENS5_IJNS4_1CILi2EEENSA_ILi4EEENSA_ILi1EEEEEENS1_32KernelTmaWarpSpecializedPingpongEEENS5_IJNSA_ILi64EEENSA_ILi128EEESI_EEEfNS5_IJlSD_lEEEfSK_NS4_8TiledMMAINS4_8MMA_AtomIJNS4_4SM904GMMA30MMA_64x128x8_F32TF32TF32_SS_TNILNSO_7ScaleInE1ELSQ_1EEEEEENS4_6LayoutINS5_IJSD_SD_SD_EEENS5_IJNSA_ILi0EEESV_SV_EEEEENS5_IJNS4_10UnderscoreESY_SY_EEEEENS4_23SM90_TMA_LOAD_MULTICASTENS4_14ComposedLayoutINS4_7SwizzleILi3ELi4ELi3EEENS4_18smem_ptr_flag_bitsILi32EEENST_INS5_IJNSA_ILi8EEENSA_ILi32EEEEEENS5_IJS18_SD_EEEEEEEvNS4_8identityES11_S1C_vS1D_EENS_8epilogue10collective6detail29Sm90TmaWarpSpecializedAdapterINS1G_15DefaultEpilogueIfSK_SK_NS1F_6thread17LinearCombinationIfLi1EffLNS1K_9ScaleType4KindE0ELNS_15FloatRoundStyleE2EfEENS1_15EpilogueDefaultEEEEEvvEEEEvNT_6ParamsE)
        /*02c8*/ 	.short	0x0210
        /*02ca*/ 	.short	0x0470


	//----- nvinfo : EIATTR_SW_WAR
	.align		4
.L_43:
        /*02cc*/ 	.byte	0x04, 0x36
        /*02ce*/ 	.short	(.L_45 - .L_44)
.L_44:
        /*02d0*/ 	.word	0x00000008
.L_45:


//--------------------- .nv.callgraph             --------------------------
	.section	.nv.callgraph,"",@"SHT_CUDA_CALLGRAPH"
	.align	4
	.sectionentsize	8
	.align		4
        /*0000*/ 	.word	0x00000000
	.align		4
        /*0004*/ 	.word	0xffffffff
	.align		4
        /*0008*/ 	.word	index@(_ZN7cutlass13device_kernelINS_4gemm6kernel13GemmUniversalIN4cute5tupleIJiiiiEEENS1_10collective13CollectiveMmaINS1_34MainloopSm90TmaGmmaWarpSpecializedILi2ENS5_IJNS4_1CILi2EEENSA_ILi4EEENSA_ILi1EEEEEENS1_32KernelTmaWarpSpecializedPingpongEEENS5_IJNSA_ILi64EEENSA_ILi128EEESI_EEEfNS5_IJlSD_lEEEfSK_NS4_8TiledMMAINS4_8MMA_AtomIJNS4_4SM904GMMA30MMA_64x128x8_F32TF32TF32_SS_TNILNSO_7ScaleInE1ELSQ_1EEEEEENS4_6LayoutINS5_IJSD_SD_SD_EEENS5_IJNSA_ILi0EEESV_SV_EEEEENS5_IJNS4_10UnderscoreESY_SY_EEEEENS4_23SM90_TMA_LOAD_MULTICASTENS4_14ComposedLayoutINS4_7SwizzleILi3ELi4ELi3EEENS4_18smem_ptr_flag_bitsILi32EEENST_INS5_IJNSA_ILi8EEENSA_ILi32EEEEEENS5_IJS18_SD_EEEEEEEvNS4_8identityES11_S1C_vS1D_EENS_8epilogue10collective6detail29Sm90TmaWarpSpecializedAdapterINS1G_15DefaultEpilogueIfSK_SK_NS1F_6thread17LinearCombinationIfLi1EffLNS1K_9ScaleType4KindE0ELNS_15FloatRoundStyleE2EfEENS1_15EpilogueDefaultEEEEEvvEEEEvNT_6ParamsE)
	.align		4
        /*000c*/ 	.word	index@(__assertfail)
	.align		4
        /*0010*/ 	.word	0x00000000
	.align		4
        /*0014*/ 	.word	0xfffffffe
	.align		4
        /*0018*/ 	.word	0x00000000
	.align		4
        /*001c*/ 	.word	0xfffffffd
	.align		4
        /*0020*/ 	.word	0x00000000
	.align		4
        /*0024*/ 	.word	0xfffffffc


//--------------------- .nv.constant4             --------------------------
	.section	.nv.constant4,"a",@progbits
	.align	8
	.align		8
.nv.constant4:
        /*0000*/ 	.dword	__assertfail
	.align		8
        /*0008*/ 	.dword	__unnamed_1
	.align		8
        /*0010*/ 	.dword	_ZN40_INTERNAL_cd9eebef_4_k_cu_d36b6047_236714cuda3std3__45__cpo5beginE
	.align		8
        /*0018*/ 	.dword	_ZN40_INTERNAL_cd9eebef_4_k_cu_d36b6047_236714cuda3std3__45__cpo3endE
	.align		8
        /*0020*/ 	.dword	_ZN40_INTERNAL_cd9eebef_4_k_cu_d36b6047_236714cuda3std3__45__cpo6cbeginE
	.align		8
        /*0028*/ 	.dword	_ZN40_INTERNAL_cd9eebef_4_k_cu_d36b6047_236714cuda3std3__45__cpo4cendE
	.align		8
        /*0030*/ 	.dword	_ZN40_INTERNAL_cd9eebef_4_k_cu_d36b6047_236714cuda3std3__442_GLOBAL__N__cd9eebef_4_k_cu_d36b6047_236716ignoreE
	.align		8
        /*0038*/ 	.dword	_ZN40_INTERNAL_cd9eebef_4_k_cu_d36b6047_236714cuda3std3__419piecewise_constructE
	.align		8
        /*0040*/ 	.dword	_ZN40_INTERNAL_cd9eebef_4_k_cu_d36b6047_236714cuda3std3__48in_placeE
	.align		8
        /*0048*/ 	.dword	_ZN40_INTERNAL_cd9eebef_4_k_cu_d36b6047_236714cuda3std6ranges3__45__cpo4swapE
	.align		8
        /*0050*/ 	.dword	_ZN40_INTERNAL_cd9eebef_4_k_cu_d36b6047_236714cuda3std6ranges3__45__cpo9iter_moveE
	.align		8
        /*0058*/ 	.dword	_ZN40_INTERNAL_cd9eebef_4_k_cu_d36b6047_236714cute7productE
	.align		8
        /*0060*/ 	.dword	_ZN40_INTERNAL_cd9eebef_4_k_cu_d36b6047_236714cute1_E
	.align		8
        /*0068*/ 	.dword	$str$22
	.align		8
        /*0070*/ 	.dword	$str$23


//--------------------- .text._ZN7cutlass13device_kernelINS_4gemm6kernel13GemmUniversalIN4cute5tupleIJiiiiEEENS1_10collective13CollectiveMmaINS1_34MainloopSm90TmaGmmaWarpSpecializedILi2ENS5_IJNS4_1CILi2EEENSA_ILi4EEENSA_ILi1EEEEEENS1_32KernelTmaWarpSpecializedPingpongEEENS5_IJNSA_ILi64EEENSA_ILi128EEESI_EEEfNS5_IJlSD_lEEEfSK_NS4_8TiledMMAINS4_8MMA_AtomIJNS4_4SM904GMMA30MMA_64x128x8_F32TF32TF32_SS_TNILNSO_7ScaleInE1ELSQ_1EEEEEENS4_6LayoutINS5_IJSD_SD_SD_EEENS5_IJNSA_ILi0EEESV_SV_EEEEENS5_IJNS4_10UnderscoreESY_SY_EEEEENS4_23SM90_TMA_LOAD_MULTICASTENS4_14ComposedLayoutINS4_7SwizzleILi3ELi4ELi3EEENS4_18smem_ptr_flag_bitsILi32EEENST_INS5_IJNSA_ILi8EEENSA_ILi32EEEEEENS5_IJS18_SD_EEEEEEEvNS4_8identityES11_S1C_vS1D_EENS_8epilogue10collective6detail29Sm90TmaWarpSpecializedAdapterINS1G_15DefaultEpilogueIfSK_SK_NS1F_6thread17LinearCombinationIfLi1EffLNS1K_9ScaleType4KindE0ELNS_15FloatRoundStyleE2EfEENS1_15EpilogueDefaultEEEEEvvEEEEvNT_6ParamsE --------------------------
	.section	.text._ZN7cutlass13device_kernelINS_4gemm6kernel13GemmUniversalIN4cute5tupleIJiiiiEEENS1_10collective13CollectiveMmaINS1_34MainloopSm90TmaGmmaWarpSpecializedILi2ENS5_IJNS4_1CILi2EEENSA_ILi4EEENSA_ILi1EEEEEENS1_32KernelTmaWarpSpecializedPingpongEEENS5_IJNSA_ILi64EEENSA_ILi128EEESI_EEEfNS5_IJlSD_lEEEfSK_NS4_8TiledMMAINS4_8MMA_AtomIJNS4_4SM904GMMA30MMA_64x128x8_F32TF32TF32_SS_TNILNSO_7ScaleInE1ELSQ_1EEEEEENS4_6LayoutINS5_IJSD_SD_SD_EEENS5_IJNSA_ILi0EEESV_SV_EEEEENS5_IJNS4_10UnderscoreESY_SY_EEEEENS4_23SM90_TMA_LOAD_MULTICASTENS4_14ComposedLayoutINS4_7SwizzleILi3ELi4ELi3EEENS4_18smem_ptr_flag_bitsILi32EEENST_INS5_IJNSA_ILi8EEENSA_ILi32EEEEEENS5_IJS18_SD_EEEEEEEvNS4_8identityES11_S1C_vS1D_EENS_8epilogue10collective6detail29Sm90TmaWarpSpecializedAdapterINS1G_15DefaultEpilogueIfSK_SK_NS1F_6thread17LinearCombinationIfLi1EffLNS1K_9ScaleType4KindE0ELNS_15FloatRoundStyleE2EfEENS1_15EpilogueDefaultEEEEEvvEEEEvNT_6ParamsE,"ax",@progbits
	.align	128
.text._ZN7cutlass13device_kernelINS_4gemm6kernel13GemmUniversalIN4cute5tupleIJiiiiEEENS1_10collective13CollectiveMmaINS1_34MainloopSm90TmaGmmaWarpSpecializedILi2ENS5_IJNS4_1CILi2EEENSA_ILi4EEENSA_ILi1EEEEEENS1_32KernelTmaWarpSpecializedPingpongEEENS5_IJNSA_ILi64EEENSA_ILi128EEESI_EEEfNS5_IJlSD_lEEEfSK_NS4_8TiledMMAINS4_8MMA_AtomIJNS4_4SM904GMMA30MMA_64x128x8_F32TF32TF32_SS_TNILNSO_7ScaleInE1ELSQ_1EEEEEENS4_6LayoutINS5_IJSD_SD_SD_EEENS5_IJNSA_ILi0EEESV_SV_EEEEENS5_IJNS4_10UnderscoreESY_SY_EEEEENS4_23SM90_TMA_LOAD_MULTICASTENS4_14ComposedLayoutINS4_7SwizzleILi3ELi4ELi3EEENS4_18smem_ptr_flag_bitsILi32EEENST_INS5_IJNSA_ILi8EEENSA_ILi32EEEEEENS5_IJS18_SD_EEEEEEEvNS4_8identityES11_S1C_vS1D_EENS_8epilogue10collective6detail29Sm90TmaWarpSpecializedAdapterINS1G_15DefaultEpilogueIfSK_SK_NS1F_6thread17LinearCombinationIfLi1EffLNS1K_9ScaleType4KindE0ELNS_15FloatRoundStyleE2EfEENS1_15EpilogueDefaultEEEEEvvEEEEvNT_6ParamsE:
        .type           _ZN7cutlass13device_kernelINS_4gemm6kernel13GemmUniversalIN4cute5tupleIJiiiiEEENS1_10collective13CollectiveMmaINS1_34MainloopSm90TmaGmmaWarpSpecializedILi2ENS5_IJNS4_1CILi2EEENSA_ILi4EEENSA_ILi1EEEEEENS1_32KernelTmaWarpSpecializedPingpongEEENS5_IJNSA_ILi64EEENSA_ILi128EEESI_EEEfNS5_IJlSD_lEEEfSK_NS4_8TiledMMAINS4_8MMA_AtomIJNS4_4SM904GMMA30MMA_64x128x8_F32TF32TF32_SS_TNILNSO_7ScaleInE1ELSQ_1EEEEEENS4_6LayoutINS5_IJSD_SD_SD_EEENS5_IJNSA_ILi0EEESV_SV_EEEEENS5_IJNS4_10UnderscoreESY_SY_EEEEENS4_23SM90_TMA_LOAD_MULTICASTENS4_14ComposedLayoutINS4_7SwizzleILi3ELi4ELi3EEENS4_18smem_ptr_flag_bitsILi32EEENST_INS5_IJNSA_ILi8EEENSA_ILi32EEEEEENS5_IJS18_SD_EEEEEEEvNS4_8identityES11_S1C_vS1D_EENS_8epilogue10collective6detail29Sm90TmaWarpSpecializedAdapterINS1G_15DefaultEpilogueIfSK_SK_NS1F_6thread17LinearCombinationIfLi1EffLNS1K_9ScaleType4KindE0ELNS_15FloatRoundStyleE2EfEENS1_15EpilogueDefaultEEEEEvvEEEEvNT_6ParamsE,@function
        .size           _ZN7cutlass13device_kernelINS_4gemm6kernel13GemmUniversalIN4cute5tupleIJiiiiEEENS1_10collective13CollectiveMmaINS1_34MainloopSm90TmaGmmaWarpSpecializedILi2ENS5_IJNS4_1CILi2EEENSA_ILi4EEENSA_ILi1EEEEEENS1_32KernelTmaWarpSpecializedPingpongEEENS5_IJNSA_ILi64EEENSA_ILi128EEESI_EEEfNS5_IJlSD_lEEEfSK_NS4_8TiledMMAINS4_8MMA_AtomIJNS4_4SM904GMMA30MMA_64x128x8_F32TF32TF32_SS_TNILNSO_7ScaleInE1ELSQ_1EEEEEENS4_6LayoutINS5_IJSD_SD_SD_EEENS5_IJNSA_ILi0EEESV_SV_EEEEENS5_IJNS4_10UnderscoreESY_SY_EEEEENS4_23SM90_TMA_LOAD_MULTICASTENS4_14ComposedLayoutINS4_7SwizzleILi3ELi4ELi3EEENS4_18smem_ptr_flag_bitsILi32EEENST_INS5_IJNSA_ILi8EEENSA_ILi32EEEEEENS5_IJS18_SD_EEEEEEEvNS4_8identityES11_S1C_vS1D_EENS_8epilogue10collective6detail29Sm90TmaWarpSpecializedAdapterINS1G_15DefaultEpilogueIfSK_SK_NS1F_6thread17LinearCombinationIfLi1EffLNS1K_9ScaleType4KindE0ELNS_15FloatRoundStyleE2EfEENS1_15EpilogueDefaultEEEEEvvEEEEvNT_6ParamsE,(.L_x_196 - _ZN7cutlass13device_kernelINS_4gemm6kernel13GemmUniversalIN4cute5tupleIJiiiiEEENS1_10collective13CollectiveMmaINS1_34MainloopSm90TmaGmmaWarpSpecializedILi2ENS5_IJNS4_1CILi2EEENSA_ILi4EEENSA_ILi1EEEEEENS1_32KernelTmaWarpSpecializedPingpongEEENS5_IJNSA_ILi64EEENSA_ILi128EEESI_EEEfNS5_IJlSD_lEEEfSK_NS4_8TiledMMAINS4_8MMA_AtomIJNS4_4SM904GMMA30MMA_64x128x8_F32TF32TF32_SS_TNILNSO_7ScaleInE1ELSQ_1EEEEEENS4_6LayoutINS5_IJSD_SD_SD_EEENS5_IJNSA_ILi0EEESV_SV_EEEEENS5_IJNS4_10UnderscoreESY_SY_EEEEENS4_23SM90_TMA_LOAD_MULTICASTENS4_14ComposedLayoutINS4_7SwizzleILi3ELi4ELi3EEENS4_18smem_ptr_flag_bitsILi32EEENST_INS5_IJNSA_ILi8EEENSA_ILi32EEEEEENS5_IJS18_SD_EEEEEEEvNS4_8identityES11_S1C_vS1D_EENS_8epilogue10collective6detail29Sm90TmaWarpSpecializedAdapterINS1G_15DefaultEpilogueIfSK_SK_NS1F_6thread17LinearCombinationIfLi1EffLNS1K_9ScaleType4KindE0ELNS_15FloatRoundStyleE2EfEENS1_15EpilogueDefaultEEEEEvvEEEEvNT_6ParamsE)
        .other          _ZN7cutlass13device_kernelINS_4gemm6kernel13GemmUniversalIN4cute5tupleIJiiiiEEENS1_10collective13CollectiveMmaINS1_34MainloopSm90TmaGmmaWarpSpecializedILi2ENS5_IJNS4_1CILi2EEENSA_ILi4EEENSA_ILi1EEEEEENS1_32KernelTmaWarpSpecializedPingpongEEENS5_IJNSA_ILi64EEENSA_ILi128EEESI_EEEfNS5_IJlSD_lEEEfSK_NS4_8TiledMMAINS4_8MMA_AtomIJNS4_4SM904GMMA30MMA_64x128x8_F32TF32TF32_SS_TNILNSO_7ScaleInE1ELSQ_1EEEEEENS4_6LayoutINS5_IJSD_SD_SD_EEENS5_IJNSA_ILi0EEESV_SV_EEEEENS5_IJNS4_10UnderscoreESY_SY_EEEEENS4_23SM90_TMA_LOAD_MULTICASTENS4_14ComposedLayoutINS4_7SwizzleILi3ELi4ELi3EEENS4_18smem_ptr_flag_bitsILi32EEENST_INS5_IJNSA_ILi8EEENSA_ILi32EEEEEENS5_IJS18_SD_EEEEEEEvNS4_8identityES11_S1C_vS1D_EENS_8epilogue10collective6detail29Sm90TmaWarpSpecializedAdapterINS1G_15DefaultEpilogueIfSK_SK_NS1F_6thread17LinearCombinationIfLi1EffLNS1K_9ScaleType4KindE0ELNS_15FloatRoundStyleE2EfEENS1_15EpilogueDefaultEEEEEvvEEEEvNT_6ParamsE,@"STO_CUDA_ENTRY STV_DEFAULT"
_ZN7cutlass13device_kernelINS_4gemm6kernel13GemmUniversalIN4cute5tupleIJiiiiEEENS1_10collective13CollectiveMmaINS1_34MainloopSm90TmaGmmaWarpSpecializedILi2ENS5_IJNS4_1CILi2EEENSA_ILi4EEENSA_ILi1EEEEEENS1_32KernelTmaWarpSpecializedPingpongEEENS5_IJNSA_ILi64EEENSA_ILi128EEESI_EEEfNS5_IJlSD_lEEEfSK_NS4_8TiledMMAINS4_8MMA_AtomIJNS4_4SM904GMMA30MMA_64x128x8_F32TF32TF32_SS_TNILNSO_7ScaleInE1ELSQ_1EEEEEENS4_6LayoutINS5_IJSD_SD_SD_EEENS5_IJNSA_ILi0EEESV_SV_EEEEENS5_IJNS4_10UnderscoreESY_SY_EEEEENS4_23SM90_TMA_LOAD_MULTICASTENS4_14ComposedLayoutINS4_7SwizzleILi3ELi4ELi3EEENS4_18smem_ptr_flag_bitsILi32EEENST_INS5_IJNSA_ILi8EEENSA_ILi32EEEEEENS5_IJS18_SD_EEEEEEEvNS4_8identityES11_S1C_vS1D_EENS_8epilogue10collective6detail29Sm90TmaWarpSpecializedAdapterINS1G_15DefaultEpilogueIfSK_SK_NS1F_6thread17LinearCombinationIfLi1EffLNS1K_9ScaleType4KindE0ELNS_15FloatRoundStyleE2EfEENS1_15EpilogueDefaultEEEEEvvEEEEvNT_6ParamsE:
[----:B------:R-:W0:Y:S01]  /*0000*/  LDC R1, c[0x0][0x28] ;  /* 0x00000a00ff017b82 */ /* 0x000e220000000800 */
[----:B------:R-:W1:Y:S01]  /*0010*/  S2R R3, SR_TID.X ;  /* 0x0000000000037919 */ /* 0x000e620000002100 */
[----:B------:R-:W-:Y:S01]  /*0020*/  ELECT P0, URZ, PT ;  /* 0x00000000003f782f */ /* 0x000fe20003800000 */
[----:B------:R-:W-:Y:S01]  /*0030*/  BSSY B0, `(.L_x_0) ;  /* 0x0000014000007945 */ /* 0x000fe20003800000 */
[--C-:B-1----:R-:W-:Y:S02]  /*0040*/  SHF.R.U32.HI R0, RZ, 0x5, R3.reuse ;  /* 0x00000005ff007819 */ /* 0x102fe40000011603 */
[----:B------:R-:W-:-:S03]  /*0050*/  SHF.R.U32.HI R5, RZ, 0x7, R3 ;  /* 0x00000007ff057819 */ /* 0x000fc60000011603 */
[----:B------:R-:W1:Y:S02]  /*0060*/  SHFL.IDX PT, R2, R0, RZ, 0x1f ;  /* 0x00001fff00027589 */ /* 0x000e6400000e0000 */
[----:B-1----:R-:W-:Y:S02]  /*0070*/  R2UR UR6, R2 ;  /* 0x00000000020672ca */ /* 0x002fe400000e0000 */
[----:B------:R1:W2:Y:S11]  /*0080*/  SHFL.IDX PT, R2, R5, RZ, 0x1f ;  /* 0x00001fff05027589 */ /* 0x0002b600000e0000 */
[----:B------:R-:W-:-:S02]  /*0090*/  USHF.R.S32.HI UR4, URZ, 0x1f, UR6 ;  /* 0x0000001f3f047899 */ /* 0x000fc40008011406 */
[----:B------:R-:W-:Y:S02]  /*00a0*/  ISETP.NE.OR P0, PT, RZ, UR6, !P0 ;  /* 0x00000006ff007c0c */ /* 0x000fe4000c705670 */
[----:B------:R-:W-:-:S04]  /*00b0*/  ULEA.HI UR4, UR4, UR6, URZ, 0x2 ;  /* 0x0000000604047291 */ /* 0x000fc8000f8f103f */
[----:B------:R-:W-:-:S04]  /*00c0*/  ULOP3.LUT UR4, UR4, 0xfffffffc, URZ, 0xc0, !UPT ;  /* 0xfffffffc04047892 */ /* 0x000fc8000f8ec03f */
[----:B------:R-:W-:-:S03]  /*00d0*/  UIADD3 UR6, UR6, -UR4, URZ ;  /* 0x8000000406067290 */ /* 0x000fc6000fffe03f */
[----:B012---:R-:W-:Y:S09]  /*00e0*/  @P0 BRA `(.L_x_1) ;  /* 0x0000000000200947 */ /* 0x007ff20003800000 */
[----:B------:R-:W-:Y:S02]  /*00f0*/  ULDC.64 UR4, c[0x0][0x198] ;  /* 0x0000660000047ab9 */ /* 0x000fe40000000a00 */
[----:B------:R-:W-:Y:S02]  /*0100*/  UIADD3 UR8, UP0, UR4, 0xf0, URZ ;  /* 0x000000f004087890 */ /* 0x000fe4000ff1e03f */
[----:B------:R-:W-:Y:S02]  /*0110*/  UIADD3 UR4, UP1, UR4, 0x1f0, URZ ;  /* 0x000001f004047890 */ /* 0x000fe4000ff3e03f */
[----:B------:R-:W-:Y:S02]  /*0120*/  UIADD3.X UR9, URZ, UR5, URZ, UP0, !UPT ;  /* 0x000000053f097290 */ /* 0x000fe400087fe43f */
[----:B------:R-:W-:-:S07]  /*0130*/  UIADD3.X UR5, URZ, UR5, URZ, UP1, !UPT ;  /* 0x000000053f057290 */ /* 0x000fce0008ffe43f */
[----:B------:R0:W-:Y:S02]  /*0140*/  UTMACCTL.PF [UR8] ;  /* 0x00000000080079b9 */ /* 0x0001e40008040000 */
[----:B------:R0:W-:Y:S02]  /*0150*/  UTMACCTL.PF [UR4] ;  /* 0x00000000040079b9 */ /* 0x0001e40008040000 */
[----:B0-----:R-:W-:Y:S01]  /*0160*/  NOP ;  /* 0x0000000000007918 */ /* 0x001fe20000000000 */
.L_x_1:
[----:B------:R-:W-:Y:S05]  /*0170*/  BSYNC B0 ;  /* 0x0000000000007941 */ /* 0x000fea0003800000 */
.L_x_0:
[----:B------:R-:W0:Y:S01]  /*0180*/  SHFL.IDX PT, R6, R0, RZ, 0x1f ;  /* 0x00001fff00067589 */ /* 0x000e2200000e0000 */
[----:B------:R-:W-:Y:S01]  /*0190*/  R2UR UR19, R2 ;  /* 0x00000000021372ca */ /* 0x000fe200000e0000 */
[----:B------:R-:W-:-:S04]  /*01a0*/  UISETP.NE.AND UP0, UPT, UR6, 0x3, UPT ;  /* 0x000000030600788c */ /* 0x000fc8000bf05270 */
[----:B------:R-:W-:-:S08]  /*01b0*/  UISETP.EQ.OR UP0, UPT, UR6, URZ, !UP0 ;  /* 0x0000003f0600728c */ /* 0x000fd0000c702670 */
[----:B------:R-:W-:Y:S02]  /*01c0*/  UIADD3 UR14, UR19, -0x1, URZ ;  /* 0xffffffff130e7890 */ /* 0x000fe4000fffe03f */
[----:B------:R-:W-:Y:S02]  /*01d0*/  UISETP.EQ.AND UP0, UPT, UR19, URZ, UP0 ;  /* 0x0000003f1300728c */ /* 0x000fe40008702270 */
[----:B------:R-:W-:Y:S02]  /*01e0*/  UISETP.GE.U32.AND UP1, UPT, UR14, 0x2, UPT ;  /* 0x000000020e00788c */ /* 0x000fe4000bf26070 */
[----:B------:R-:W-:Y:S01]  /*01f0*/  USEL UR38, URZ, 0x1, !UP0 ;  /* 0x000000013f267887 */ /* 0x000fe2000c000000 */
[----:B0-----:R-:W-:-:S03]  /*0200*/  ISETP.NE.AND P0, PT, R6, RZ, PT ;  /* 0x000000ff0600720c */ /* 0x001fc60003f05270 */
[----:B------:R-:W-:-:S10]  /*0210*/  USEL UR38, UR38, 0x2, UP1 ;  /* 0x0000000226267887 */ /* 0x000fd40008800000 */
[----:B------:R-:W-:Y:S05]  /*0220*/  @P0 BRA `(.L_x_2) ;  /* 0x0000000000480947 */ /* 0x000fea0003800000 */
[----:B------:R-:W0:Y:S01]  /*0230*/  S2UR UR7, SR_CgaCtaId ;  /* 0x00000000000779c3 */ /* 0x000e220000008800 */
[----:B------:R-:W-:Y:S01]  /*0240*/  UMOV UR4, 0x400 ;  /* 0x0000040000047882 */ /* 0x000fe20000000000 */
[----:B------:R-:W-:Y:S01]  /*0250*/  UMOV UR5, 0x1 ;  /* 0x0000000100057882 */ /* 0x000fe20000000000 */
[----:B------:R-:W-:Y:S01]  /*0260*/  UMOV UR8, 0x5 ;  /* 0x0000000500087882 */ /* 0x000fe20000000000 */
[----:B------:R-:W-:Y:S01]  /*0270*/  ELECT P0, URZ, PT ;  /* 0x00000000003f782f */ /* 0x000fe20003800000 */
[----:B------:R-:W-:-:S04]  /*0280*/  UIADD3 UR8, -UR8, 0x100000, URZ ;  /* 0x0010000008087890 */ /* 0x000fc8000fffe13f */
[----:B------:R-:W-:Y:S02]  /*0290*/  USHF.L.U32 UR9, UR8, 0xb, URZ ;  /* 0x0000000b08097899 */ /* 0x000fe4000800063f */
[----:B------:R-:W-:Y:S02]  /*02a0*/  USHF.L.U32 UR8, UR8, 0x1, URZ ;  /* 0x0000000108087899 */ /* 0x000fe4000800063f */
[----:B0-----:R-:W-:Y:S02]  /*02b0*/  ULEA UR7, UR7, UR4, 0x18 ;  /* 0x0000000407077291 */ /* 0x001fe4000f8ec03f */
[----:B------:R-:W-:-:S04]  /*02c0*/  UIADD3 UR4, -UR5, 0x100000, URZ ;  /* 0x0010000005047890 */ /* 0x000fc8000fffe13f */
[----:B------:R-:W-:Y:S02]  /*02d0*/  USHF.L.U32 UR5, UR4, 0xb, URZ ;  /* 0x0000000b04057899 */ /* 0x000fe4000800063f */
[----:B------:R-:W-:Y:S01]  /*02e0*/  USHF.L.U32 UR4, UR4, 0x1, URZ ;  /* 0x0000000104047899 */ /* 0x000fe2000800063f */
[----:B------:R-:W0:Y:S11]  /*02f0*/  FENCE.VIEW.ASYNC.S ;  /* 0x00000000000073c6 */ /* 0x000e360000000000 */
[----:B0-----:R0:W1:Y:S01]  /*0300*/  SYNCS.EXCH.64 URZ, [UR7], UR4 ;  /* 0x00000004073f75b2 */ /* 0x0010620008000100 */
[----:B------:R0:W2:Y:S01]  /*0310*/  SYNCS.EXCH.64 URZ, [UR7+0x10], UR8 ;  /* 0x00001008073f75b2 */ /* 0x0000a20008000100 */
[----:B------:R0:W3:Y:S01]  /*0320*/  SYNCS.EXCH.64 URZ, [UR7+0x8], UR4 ;  /* 0x00000804073f75b2 */ /* 0x0000e20008000100 */
[----:B------:R0:W4:Y:S01]  /*0330*/  SYNCS.EXCH.64 URZ, [UR7+0x18], UR8 ;  /* 0x00001808073f75b2 */ /* 0x0001220008000100 */
[----:B------:R-:W-:Y:S01]  /*0340*/  NOP ;  /* 0x0000000000007918 */ /* 0x000fe20000000000 */
.L_x_2:
[----:B------:R-:W5:Y:S01]  /*0350*/  S2UR UR15, SR_CTAID.X ;  /* 0x00000000000f79c3 */ /* 0x000f620000002500 */
[----:B------:R-:W-:Y:S01]  /*0360*/  SHF.R.S32.HI R2, RZ, 0x1f, R3 ;  /* 0x0000001fff027819 */ /* 0x000fe20000011403 */
[----:B------:R-:W1:Y:S01]  /*0370*/  SHFL.IDX PT, R7, R0, RZ, 0x1f ;  /* 0x00001fff00077589 */ /* 0x000e6200000e0000 */
[----:B------:R-:W-:Y:S02]  /*0380*/  ELECT P0, URZ, PT ;  /* 0x00000000003f782f */ /* 0x000fe40003800000 */
[----:B------:R-:W-:Y:S01]  /*0390*/  SHF.R.S32.HI R11, RZ, 0x1f, R6 ;  /* 0x0000001fff0b7819 */ /* 0x000fe20000011406 */
[----:B0-----:R-:W-:Y:S01]  /*03a0*/  ULDC UR4, c[0x0][0x150] ;  /* 0x0000540000047ab9 */ /* 0x001fe20000000800 */
[----:B------:R-:W-:Y:S01]  /*03b0*/  LEA.HI R2, R2, R3, RZ, 0x7 ;  /* 0x0000000302027211 */ /* 0x000fe200078f38ff */
[----:B------:R-:W0:Y:S01]  /*03c0*/  SHFL.IDX PT, R8, R0, RZ, 0x1f ;  /* 0x00001fff00087589 */ /* 0x000e2200000e0000 */
[----:B------:R-:W2:Y:S01]  /*03d0*/  S2UR UR8, SR_CTAID.Y ;  /* 0x00000000000879c3 */ /* 0x000ea20000002600 */
[----:B------:R-:W-:-:S02]  /*03e0*/  ELECT P1, URZ, PT ;  /* 0x00000000003f782f */ /* 0x000fc40003820000 */
[----:B------:R-:W-:Y:S01]  /*03f0*/  LOP3.LUT R2, R2, 0xffffff80, RZ, 0xc0, !PT ;  /* 0xffffff8002027812 */ /* 0x000fe200078ec0ff */
[----:B------:R-:W-:Y:S01]  /*0400*/  ULDC UR7, c[0x0][0x144] ;  /* 0x0000510000077ab9 */ /* 0x000fe20000000800 */
[----:B------:R-:W-:Y:S01]  /*0410*/  LEA.HI R11, R11, R6, RZ, 0x2 ;  /* 0x000000060b0b7211 */ /* 0x000fe200078f10ff */
[----:B------:R-:W-:Y:S01]  /*0420*/  UMOV UR18, 0x80 ;  /* 0x0000008000127882 */ /* 0x000fe20000000000 */
[----:B------:R-:W-:Y:S01]  /*0430*/  NOP ;  /* 0x0000000000007918 */ /* 0x000fe20000000000 */
[----:B------:R-:W-:Y:S01]  /*0440*/  IMAD.IADD R4, R3, 0x1, -R2 ;  /* 0x0000000103047824 */ /* 0x000fe200078e0a02 */
[----:B------:R-:W-:Y:S01]  /*0450*/  LOP3.LUT R11, R11, 0x3ffffffc, RZ, 0xc0, !PT ;  /* 0x3ffffffc0b0b7812 */ /* 0x000fe200078ec0ff */
[----:B------:R-:W-:Y:S01]  /*0460*/  NOP ;  /* 0x0000000000007918 */ /* 0x000fe20000000000 */
[----:B------:R-:W-:Y:S01]  /*0470*/  ULDC UR17, c[0x0][0x148] ;  /* 0x0000520000117ab9 */ /* 0x000fe20000000800 */
[----:B------:R3:W3:Y:S01]  /*0480*/  SHFL.IDX PT, R98, R5, RZ, 0x1f ;  /* 0x00001fff05627589 */ /* 0x0006e200000e0000 */
[----:B------:R-:W-:Y:S01]  /*0490*/  SHF.R.S32.HI R9, RZ, 0x1f, R4 ;  /* 0x0000001fff097819 */ /* 0x000fe20000011404 */
[----:B------:R-:W-:Y:S01]  /*04a0*/  IMAD.IADD R11, R6, 0x1, -R11 ;  /* 0x00000001060b7824 */ /* 0x000fe200078e0a0b */
[----:B------:R-:W-:Y:S01]  /*04b0*/  ISETP.NE.AND P2, PT, RZ, UR19, PT ;  /* 0x00000013ff007c0c */ /* 0x000fe2000bf45270 */
[----:B------:R-:W-:Y:S01]  /*04c0*/  IMAD.MOV.U32 R88, RZ, RZ, 0x1 ;  /* 0x00000001ff587424 */ /* 0x000fe200078e00ff */
[----:B-----5:R-:W-:-:S02]  /*04d0*/  I2FP.F32.U32 R10, UR15 ;  /* 0x0000000f000a7c45 */ /* 0x020fc40008201000 */
[----:B------:R-:W-:Y:S02]  /*04e0*/  LEA.HI R2, R9, R4, RZ, 0x3 ;  /* 0x0000000409027211 */ /* 0x000fe400078f18ff */
[----:B-1----:R-:W-:Y:S01]  /*04f0*/  ISETP.NE.OR P0, PT, R7, RZ, !P0 ;  /* 0x000000ff0700720c */ /* 0x002fe20004705670 */
[----:B------:R-:W-:Y:S01]  /*0500*/  FMUL R10, R10, UR4 ;  /* 0x000000040a0a7c20 */ /* 0x000fe20008400000 */
[--C-:B------:R-:W-:Y:S01]  /*0510*/  SHF.R.S32.HI R7, RZ, 0x3, R2.reuse ;  /* 0x00000003ff077819 */ /* 0x100fe20000011402 */
[----:B------:R-:W-:Y:S01]  /*0520*/  ULDC UR4, c[0x0][0x154] ;  /* 0x0000550000047ab9 */ /* 0x000fe20000000800 */
[----:B------:R-:W-:Y:S02]  /*0530*/  SHF.R.S32.HI R2, RZ, 0x1f, R2 ;  /* 0x0000001fff027819 */ /* 0x000fe40000011402 */
[----:B0-----:R-:W-:Y:S01]  /*0540*/  ISETP.NE.OR P1, PT, R8, RZ, !P1 ;  /* 0x000000ff0800720c */ /* 0x001fe20004f25670 */
[----:B------:R-:W0:Y:S01]  /*0550*/  F2I.U32.TRUNC.NTZ R10, R10 ;  /* 0x0000000a000a7305 */ /* 0x000e22000020f000 */
[----:B------:R-:W-:-:S02]  /*0560*/  LEA.HI R2, R2, R7, RZ, 0x2 ;  /* 0x0000000702027211 */ /* 0x000fc400078f10ff */
[----:B--2---:R-:W-:Y:S02]  /*0570*/  I2FP.F32.U32 R0, UR8 ;  /* 0x0000000800007c45 */ /* 0x004fe40008201000 */
[----:B------:R-:W-:Y:S01]  /*0580*/  LOP3.LUT R2, R2, 0xfffffffc, RZ, 0xc0, !PT ;  /* 0xfffffffc02027812 */ /* 0x000fe200078ec0ff */
[----:B------:R-:W-:Y:S02]  /*0590*/  VOTEU.ALL UP0, P0 ;  /* 0x00000000003f7886 */ /* 0x000fe40000000000 */
[----:B------:R-:W-:Y:S02]  /*05a0*/  FMUL R6, R0, UR4 ;  /* 0x0000000400067c20 */ /* 0x000fe40008400000 */
[----:B------:R-:W-:Y:S01]  /*05b0*/  IMAD.IADD R2, R7, 0x1, -R2 ;  /* 0x0000000107027824 */ /* 0x000fe200078e0a02 */
[----:B------:R-:W1:Y:S01]  /*05c0*/  @!UP0 S2UR UR11, SR_CgaCtaId ;  /* 0x00000000000b89c3 */ /* 0x000e620000008800 */
[----:B------:R-:W-:Y:S01]  /*05d0*/  VOTEU.ALL UP1, P1 ;  /* 0x00000000003f7886 */ /* 0x000fe20000820000 */
[----:B------:R-:W-:Y:S01]  /*05e0*/  @!UP0 UMOV UR10, 0x400 ;  /* 0x00000400000a8882 */ /* 0x000fe20000000000 */
[----:B------:R-:W-:Y:S01]  /*05f0*/  IMAD R2, R11, 0x4, R2 ;  /* 0x000000040b027824 */ /* 0x000fe200078e0202 */
[----:B0-----:R-:W-:Y:S01]  /*0600*/  R2UR UR4, R10 ;  /* 0x000000000a0472ca */ /* 0x001fe200000e0000 */
[----:B------:R-:W0:Y:S01]  /*0610*/  F2I.U32.TRUNC.NTZ R6, R6 ;  /* 0x0000000600067305 */ /* 0x000e22000020f000 */
[----:B------:R-:W-:Y:S01]  /*0620*/  @!UP1 UMOV UR13, 0x400 ;  /* 0x00000400000d9882 */ /* 0x000fe20000000000 */
[C---:B------:R-:W-:Y:S01]  /*0630*/  IMAD.SHL.U32 R23, R2.reuse, 0x4, RZ ;  /* 0x0000000402177824 */ /* 0x040fe200078e00ff */
[----:B------:R-:W-:Y:S01]  /*0640*/  LEA.HI R0, R2, R2, RZ, 0x1 ;  /* 0x0000000202007211 */ /* 0x000fe200078f08ff */
[----:B------:R-:W2:Y:S01]  /*0650*/  @!UP1 S2UR UR16, SR_CgaCtaId ;  /* 0x00000000001099c3 */ /* 0x000ea20000008800 */
[----:B------:R-:W-:Y:S01]  /*0660*/  VOTEU.ALL UP2, P1 ;  /* 0x00000000003f7886 */ /* 0x000fe20000840000 */
[----:B------:R-:W-:Y:S01]  /*0670*/  VOTEU.ALL UP3, P1 ;  /* 0x00000000003f7886 */ /* 0x000fe20000860000 */
[----:B------:R-:W-:Y:S01]  /*0680*/  LOP3.LUT R7, R0, 0xfffffffe, RZ, 0xc0, !PT ;  /* 0xfffffffe00077812 */ /* 0x000fe200078ec0ff */
[----:B------:R-:W-:Y:S01]  /*0690*/  VOTEU.ALL UP4, P1 ;  /* 0x00000000003f7886 */ /* 0x000fe20000880000 */
[----:B------:R-:W-:Y:S01]  /*06a0*/  LOP3.LUT R23, R2, 0xc, R23, 0x78, !PT ;  /* 0x0000000c02177812 */ /* 0x000fe200078e7817 */
[----:B------:R-:W-:-:S02]  /*06b0*/  VOTEU.ALL UP5, P1 ;  /* 0x00000000003f7886 */ /* 0x000fc400008a0000 */
[----:B------:R-:W-:Y:S01]  /*06c0*/  IMAD.IADD R7, R2, 0x1, -R7 ;  /* 0x0000000102077824 */ /* 0x000fe200078e0a07 */
[----:B------:R-:W-:Y:S01]  /*06d0*/  UIADD3 UR4, -UR4, URZ, URZ ;  /* 0x0000003f04047290 */ /* 0x000fe2000fffe13f */
[----:B------:R-:W5:Y:S01]  /*06e0*/  LDC R2, c[0x0][0x140] ;  /* 0x00005000ff027b82 */ /* 0x000f620000000800 */
[----:B0-----:R-:W-:Y:S02]  /*06f0*/  R2UR UR9, R6 ;  /* 0x00000000060972ca */ /* 0x001fe400000e0000 */
[----:B------:R-:W-:Y:S02]  /*0700*/  UIMAD UR7, UR7, UR4, UR15 ;  /* 0x00000004070772a4 */ /* 0x000fe4000f8e020f */
[----:B-1----:R-:W-:Y:S01]  /*0710*/  @!UP0 ULEA UR12, UR11, UR10, 0x18 ;  /* 0x0000000a0b0c8291 */ /* 0x002fe2000f8ec03f */
[----:B------:R-:W-:Y:S01]  /*0720*/  UMOV UR4, 0x20 ;  /* 0x0000002000047882 */ /* 0x000fe20000000000 */
[----:B------:R-:W-:-:S04]  /*0730*/  @!UP1 UIADD3 UR10, -UR18, 0x100000, URZ ;  /* 0x00100000120a9890 */ /* 0x000fc8000fffe13f */
[----:B------:R-:W-:Y:S02]  /*0740*/  @!UP1 USHF.L.U32 UR11, UR10, 0xb, URZ ;  /* 0x0000000b0a0b9899 */ /* 0x000fe4000800063f */
[----:B------:R-:W-:Y:S01]  /*0750*/  @!UP1 USHF.L.U32 UR10, UR10, 0x1, URZ ;  /* 0x000000010a0a9899 */ /* 0x000fe2000800063f */
[----:B------:R-:W-:Y:S01]  /*0760*/  ISETP.NE.AND P3, PT, R7, UR7, PT ;  /* 0x0000000707007c0c */ /* 0x000fe2000bf65270 */
[----:B------:R-:W-:-:S04]  /*0770*/  @!UP0 UIADD3 UR4, -UR4, 0x100000, URZ ;  /* 0x0010000004048890 */ /* 0x000fc8000fffe13f */
[----:B------:R-:W-:Y:S02]  /*0780*/  @!UP0 USHF.L.U32 UR5, UR4, 0xb, URZ ;  /* 0x0000000b04058899 */ /* 0x000fe4000800063f */
[----:B------:R-:W-:Y:S01]  /*0790*/  @!UP0 USHF.L.U32 UR4, UR4, 0x1, URZ ;  /* 0x0000000104048899 */ /* 0x000fe2000800063f */
[----:B------:R-:W-:Y:S01]  /*07a0*/  VOTEU.ALL UP0, P0 ;  /* 0x00000000003f7886 */ /* 0x000fe20000000000 */
[----:B--2---:R-:W-:Y:S01]  /*07b0*/  @!UP1 ULEA UR13, UR16, UR13, 0x18 ;  /* 0x0000000d100d9291 */ /* 0x004fe2000f8ec03f */
[----:B------:R-:W-:Y:S01]  /*07c0*/  VOTEU.ALL UP1, P0 ;  /* 0x00000000003f7886 */ /* 0x000fe20000020000 */
[----:B------:R-:W-:Y:S01]  /*07d0*/  UIADD3 UR9, -UR9, URZ, URZ ;  /* 0x0000003f09097290 */ /* 0x000fe2000fffe13f */
[----:B------:R-:W-:Y:S01]  /*07e0*/  LOP3.LUT P0, RZ, R4, 0x7, RZ, 0xc0, !PT ;  /* 0x0000000704ff7812 */ /* 0x000fe2000780c0ff */
[----:B------:R-:W0:Y:S06]  /*07f0*/  FENCE.VIEW.ASYNC.S ;  /* 0x00000000000073c6 */ /* 0x000e2c0000000000 */
[----:B0-----:R-:W0:Y:S01]  /*0800*/  @!UP0 SYNCS.EXCH.64 URZ, [UR12+0x50], UR4 ;  /* 0x000050040c3f85b2 */ /* 0x001e220008000100 */
[----:B------:R-:W-:-:S02]  /*0810*/  @P3 LEA.HI R0, R23, R23, RZ, 0x1 ;  /* 0x0000001717003211 */ /* 0x000fc400078f08ff */
[----:B-----5:R-:W-:Y:S02]  /*0820*/  ISETP.EQ.U32.AND P1, PT, R2, 0x1, PT ;  /* 0x000000010200780c */ /* 0x020fe40003f22070 */
[----:B------:R-:W-:Y:S02]  /*0830*/  @P3 SHF.R.S32.HI R0, RZ, 0x1, R0 ;  /* 0x00000001ff003819 */ /* 0x000fe40000011400 */
[----:B------:R-:W-:-:S04]  /*0840*/  ISETP.LT.U32.AND P0, PT, R23, 0x8, !P0 ;  /* 0x000000081700780c */ /* 0x000fc80004701070 */
[----:B---3--:R-:W-:Y:S01]  /*0850*/  SEL R5, RZ, 0x1, !P0 ;  /* 0x00000001ff057807 */ /* 0x008fe20004000000 */
[----:B------:R1:W2:Y:S01]  /*0860*/  @!UP1 SYNCS.EXCH.64 URZ, [UR12+0x58], UR4 ;  /* 0x000058040c3f95b2 */ /* 0x0002a20008000100 */
[----:B------:R-:W-:Y:S01]  /*0870*/  NOP ;  /* 0x0000000000007918 */ /* 0x000fe20000000000 */
[----:B-1----:R-:W-:Y:S01]  /*0880*/  UIMAD UR4, UR17, UR9, UR8 ;  /* 0x00000009110472a4 */ /* 0x002fe2000f8e0208 */
[----:B------:R1:W3:Y:S05]  /*0890*/  @!UP2 SYNCS.EXCH.64 URZ, [UR13+0x30], UR10 ;  /* 0x0000300a0d3fa5b2 */ /* 0x0002ea0008000100 */
[----:B------:R-:W-:-:S04]  /*08a0*/  @P3 ISETP.NE.AND P4, PT, R0, UR4, PT ;  /* 0x0000000400003c0c */ /* 0x000fc8000bf85270 */
[----:B------:R-:W-:-:S04]  /*08b0*/  @P3 SEL R88, RZ, 0x1, P4 ;  /* 0x00000001ff583807 */ /* 0x000fc80002000000 */
[----:B------:R-:W-:Y:S01]  /*08c0*/  LOP3.LUT R88, R88, R5, RZ, 0xc0, !PT ;  /* 0x0000000558587212 */ /* 0x000fe200078ec0ff */
[----:B------:R1:W0:Y:S01]  /*08d0*/  @!UP3 SYNCS.EXCH.64 URZ, [UR13+0x38], UR10 ;  /* 0x0000380a0d3fb5b2 */ /* 0x0002220008000100 */
[----:B------:R1:W0:Y:S01]  /*08e0*/  @!UP4 SYNCS.EXCH.64 URZ, [UR13+0x40], UR10 ;  /* 0x0000400a0d3fc5b2 */ /* 0x0002220008000100 */
[----:B------:R1:W0:Y:S01]  /*08f0*/  @!UP5 SYNCS.EXCH.64 URZ, [UR13+0x48], UR10 ;  /* 0x0000480a0d3fd5b2 */ /* 0x0002220008000100 */
[----:B------:R-:W-:Y:S01]  /*0900*/  NOP ;  /* 0x0000000000007918 */ /* 0x000fe20000000000 */
[----:B-1----:R-:W-:Y:S05]  /*0910*/  @!P1 BRA `(.L_x_3) ;  /* 0x0000000000089947 */ /* 0x002fea0003800000 */
[----:B0-234-:R-:W-:Y:S01]  /*0920*/  UCGABAR_ARV ;  /* 0x00000000000079c7 */ /* 0x01dfe20008000000 */
[----:B------:R-:W-:Y:S05]  /*0930*/  BRA `(.L_x_4) ;  /* 0x0000000000047947 */ /* 0x000fea0003800000 */
.L_x_3:
[----:B0-234-:R-:W-:Y:S01]  /*0940*/  NOP ;  /* 0x0000000000007918 */ /* 0x01dfe20000000000 */
.L_x_4:
[----:B------:R-:W-:Y:S01]  /*0950*/  ULDC.64 UR4, c[0x0][0x598] ;  /* 0x0001660000047ab9 */ /* 0x000fe20000000a00 */
[----:B------:R-:W-:Y:S01]  /*0960*/  ULDC.64 UR36, c[0x0][0x208] ;  /* 0x0000820000247ab9 */ /* 0x000fe20000000a00 */
[----:B------:R-:W-:-:S04]  /*0970*/  ISETP.NE.U32.AND P0, PT, RZ, UR4, PT ;  /* 0x00000004ff007c0c */ /* 0x000fc8000bf05070 */
[----:B------:R-:W-:-:S13]  /*0980*/  ISETP.NE.AND.EX P0, PT, RZ, UR5, PT, P0 ;  /* 0x00000005ff007c0c */ /* 0x000fda000bf05300 */
[----:B------:R-:W-:Y:S05]  /*0990*/  @!P0 BRA `(.L_x_5) ;  /* 0x00000000001c8947 */ /* 0x000fea0003800000 */
[----:B------:R-:W0:Y:S02]  /*09a0*/  LDC.64 R6, c[0x0][0x598] ;  /* 0x00016600ff067b82 */ /* 0x000e240000000a00 */
[----:B0-----:R-:W2:Y:S02]  /*09b0*/  LDG.E.64 R6, desc[UR36][R6.64] ;  /* 0x0000002406067981 */ /* 0x001ea4000c1e1b00 */
[----:B--2---:R-:W-:-:S04]  /*09c0*/  ISETP.NE.U32.AND P0, PT, R6, RZ, PT ;  /* 0x000000ff0600720c */ /* 0x004fc80003f05070 */
[----:B------:R-:W-:-:S13]  /*09d0*/  ISETP.NE.AND.EX P0, PT, R7, RZ, PT, P0 ;  /* 0x000000ff0700720c */ /* 0x000fda0003f05300 */
[----:B------:R-:W-:Y:S05]  /*09e0*/  @!P0 BRA `(.L_x_5) ;  /* 0x0000000000088947 */ /* 0x000fea0003800000 */
[----:B------:R0:W5:Y:S01]  /*09f0*/  LD.E R89, desc[UR36][R6.64] ;  /* 0x0000002406597980 */ /* 0x000162000c101900 */
[----:B------:R-:W-:Y:S05]  /*0a00*/  BRA `(.L_x_6) ;  /* 0x0000000000247947 */ /* 0x000fea0003800000 */
.L_x_5:
[----:B------:R-:W-:Y:S02]  /*0a10*/  ULDC.64 UR4, c[0x0][0x588] ;  /* 0x0001620000047ab9 */ /* 0x000fe40000000a00 */
[----:B------:R-:W-:-:S04]  /*0a20*/  ISETP.NE.U32.AND P0, PT, RZ, UR4, PT ;  /* 0x00000004ff007c0c */ /* 0x000fc8000bf05070 */
[----:B------:R-:W-:-:S13]  /*0a30*/  ISETP.NE.AND.EX P0, PT, RZ, UR5, PT, P0 ;  /* 0x00000005ff007c0c */ /* 0x000fda000bf05300 */
[----:B------:R-:W-:Y:S05]  /*0a40*/  @!P0 BRA `(.L_x_7) ;  /* 0x00000000000c8947 */ /* 0x000fea0003800000 */
[----:B------:R-:W0:Y:S02]  /*0a50*/  LDC.64 R6, c[0x0][0x588] ;  /* 0x00016200ff067b82 */ /* 0x000e240000000a00 */
[----:B0-----:R1:W5:Y:S01]  /*0a60*/  LDG.E R89, desc[UR36][R6.64] ;  /* 0x0000002406597981 */ /* 0x001362000c1e1900 */
[----:B------:R-:W-:Y:S05]  /*0a70*/  BRA `(.L_x_6) ;  /* 0x0000000000087947 */ /* 0x000fea0003800000 */
.L_x_7:
[----:B------:R-:W-:Y:S02]  /*0a80*/  ULDC UR4, c[0x0][0x580] ;  /* 0x0001600000047ab9 */ /* 0x000fe40000000800 */
[----:B------:R-:W-:-:S07]  /*0a90*/  IMAD.U32 R89, RZ, RZ, UR4 ;  /* 0x00000004ff597e24 */ /* 0x000fce000f8e00ff */
.L_x_6:
[----:B------:R-:W-:Y:S02]  /*0aa0*/  ULDC.64 UR4, c[0x0][0x5a0] ;  /* 0x0001680000047ab9 */ /* 0x000fe40000000a00 */
[----:B------:R-:W-:-:S04]  /*0ab0*/  ISETP.NE.U32.AND P0, PT, RZ, UR4, PT ;  /* 0x00000004ff007c0c */ /* 0x000fc8000bf05070 */
[----:B------:R-:W-:-:S13]  /*0ac0*/  ISETP.NE.AND.EX P0, PT, RZ, UR5, PT, P0 ;  /* 0x00000005ff007c0c */ /* 0x000fda000bf05300 */
[----:B------:R-:W-:Y:S05]  /*0ad0*/  @!P0 BRA `(.L_x_8) ;  /* 0x00000000001c8947 */ /* 0x000fea0003800000 */
[----:B01----:R-:W0:Y:S02]  /*0ae0*/  LDC.64 R6, c[0x0][0x5a0] ;  /* 0x00016800ff067b82 */ /* 0x003e240000000a00 */
[----:B0-----:R-:W2:Y:S02]  /*0af0*/  LDG.E.64 R6, desc[UR36][R6.64] ;  /* 0x0000002406067981 */ /* 0x001ea4000c1e1b00 */
[----:B--2---:R-:W-:-:S04]  /*0b00*/  ISETP.NE.U32.AND P0, PT, R6, RZ, PT ;  /* 0x000000ff0600720c */ /* 0x004fc80003f05070 */
[----:B------:R-:W-:-:S13]  /*0b10*/  ISETP.NE.AND.EX P0, PT, R7, RZ, PT, P0 ;  /* 0x000000ff0700720c */ /* 0x000fda0003f05300 */
[----:B------:R-:W-:Y:S05]  /*0b20*/  @!P0 BRA `(.L_x_8) ;  /* 0x0000000000088947 */ /* 0x000fea0003800000 */
[----:B------:R0:W5:Y:S01]  /*0b30*/  LD.E R90, desc[UR36][R6.64] ;  /* 0x00000024065a7980 */ /* 0x000162000c101900 */
[----:B------:R-:W-:Y:S05]  /*0b40*/  BRA `(.L_x_9) ;  /* 0x0000000000247947 */ /* 0x000fea0003800000 */
.L_x_8:
[----:B------:R-:W-:Y:S02]  /*0b50*/  ULDC.64 UR4, c[0x0][0x590] ;  /* 0x0001640000047ab9 */ /* 0x000fe40000000a00 */
[----:B------:R-:W-:-:S04]  /*0b60*/  ISETP.NE.U32.AND P0, PT, RZ, UR4, PT ;  /* 0x00000004ff007c0c */ /* 0x000fc8000bf05070 */
[----:B------:R-:W-:-:S13]  /*0b70*/  ISETP.NE.AND.EX P0, PT, RZ, UR5, PT, P0 ;  /* 0x00000005ff007c0c */ /* 0x000fda000bf05300 */
[----:B------:R-:W-:Y:S05]  /*0b80*/  @!P0 BRA `(.L_x_10) ;  /* 0x00000000000c8947 */ /* 0x000fea0003800000 */
[----:B------:R-:W2:Y:S02]  /*0b90*/  LDC.64 R90, c[0x0][0x590] ;  /* 0x00016400ff5a7b82 */ /* 0x000ea40000000a00 */
[----:B--2---:R2:W5:Y:S01]  /*0ba0*/  LDG.E R90, desc[UR36][R90.64] ;  /* 0x000000245a5a7981 */ /* 0x004562000c1e1900 */
[----:B------:R-:W-:Y:S05]  /*0bb0*/  BRA `(.L_x_9) ;  /* 0x0000000000087947 */ /* 0x000fea0003800000 */
.L_x_10:
[----:B------:R-:W-:Y:S02]  /*0bc0*/  ULDC UR4, c[0x0][0x584] ;  /* 0x0001610000047ab9 */ /* 0x000fe40000000800 */
[----:B------:R-:W-:-:S07]  /*0bd0*/  IMAD.U32 R90, RZ, RZ, UR4 ;  /* 0x00000004ff5a7e24 */ /* 0x000fce000f8e00ff */
.L_x_9:
[----:B------:R-:W-:Y:S01]  /*0be0*/  ULDC UR4, c[0x0][0x65c] ;  /* 0x0001970000047ab9 */ /* 0x000fe20000000800 */
[----:B01----:R-:W0:Y:S01]  /*0bf0*/  LDC.64 R6, c[0x0][0x650] ;  /* 0x00019400ff067b82 */ /* 0x003e220000000a00 */
[----:B------:R-:W-:Y:S01]  /*0c00*/  UISETP.NE.AND UP2, UPT, UR4, 0x1, UPT ;  /* 0x000000010400788c */ /* 0x000fe2000bf45270 */
[----:B------:R-:W-:Y:S01]  /*0c10*/  IMAD.MOV.U32 R18, RZ, RZ, -0x1 ;  /* 0xffffffffff127424 */ /* 0x000fe200078e00ff */
[----:B------:R-:W-:Y:S01]  /*0c20*/  UISETP.NE.AND UP0, UPT, UR19, 0x2, UPT ;  /* 0x000000021300788c */ /* 0x000fe2000bf05270 */
[----:B------:R-:W-:Y:S01]  /*0c30*/  IMAD.MOV.U32 R2, RZ, RZ, -0x1 ;  /* 0xffffffffff027424 */ /* 0x000fe200078e00ff */
[----:B------:R-:W-:Y:S01]  /*0c40*/  UP2UR UR61, UPR, URZ, 0x4 ;  /* 0x000000043f3d7883 */ /* 0x000fe20008000000 */
[----:B------:R-:W-:-:S06]  /*0c50*/  IMAD.MOV.U32 R19, RZ, RZ, -0x1 ;  /* 0xffffffffff137424 */ /* 0x000fcc00078e00ff */
[----:B------:R-:W-:Y:S01]  /*0c60*/  @UP2 ULDC UR12, c[0x0][0x10] ;  /* 0x00000400000c2ab9 */ /* 0x000fe20000000800 */
[----:B------:R-:W-:Y:S01]  /*0c70*/  @UP2 UMOV UR4, UR8 ;  /* 0x0000000800042c82 */ /* 0x000fe20008000000 */
[----:B------:R-:W-:Y:S01]  /*0c80*/  @UP2 UMOV UR5, URZ ;  /* 0x0000003f00052c82 */ /* 0x000fe20008000000 */
[----:B------:R-:W-:Y:S01]  /*0c90*/  @!UP2 ULDC UR16, c[0x0][0xc] ;  /* 0x000003000010aab9 */ /* 0x000fe20000000800 */
[----:B------:R-:W-:Y:S01]  /*0ca0*/  @UP2 UIMAD.WIDE.U32 UR12, UR15, UR12, UR4 ;  /* 0x0000000c0f0c22a5 */ /* 0x000fe2000f8e0004 */
[----:B------:R-:W-:Y:S02]  /*0cb0*/  ULDC UR10, c[0x0][0xc] ;  /* 0x00000300000a7ab9 */ /* 0x000fe40000000800 */
[----:B------:R-:W-:Y:S01]  /*0cc0*/  @UP2 UMOV UR4, URZ ;  /* 0x0000003f00042c82 */ /* 0x000fe20008000000 */
[----:B------:R-:W-:Y:S01]  /*0cd0*/  ULDC UR11, c[0x0][0x10] ;  /* 0x00000400000b7ab9 */ /* 0x000fe20000000800 */
[----:B------:R-:W-:Y:S01]  /*0ce0*/  @UP2 UIADD3 UR18, UR13, UR4, URZ ;  /* 0x000000040d122290 */ /* 0x000fe2000fffe03f */
[----:B------:R-:W-:-:S02]  /*0cf0*/  UMOV UR5, URZ ;  /* 0x0000003f00057c82 */ /* 0x000fc40008000000 */
[----:B------:R-:W-:Y:S01]  /*0d00*/  UMOV UR4, UR15 ;  /* 0x0000000f00047c82 */ /* 0x000fe20008000000 */
[----:B------:R-:W-:Y:S02]  /*0d10*/  UIMAD.WIDE.U32 UR10, UR10, UR11, URZ ;  /* 0x0000000b0a0a72a5 */ /* 0x000fe4000f8e003f */
[----:B------:R-:W-:Y:S01]  /*0d20*/  @!UP2 UIMAD.WIDE.U32 UR4, UR8, UR16, UR4 ;  /* 0x000000100804a2a5 */ /* 0x000fe2000f8e0004 */
[----:B------:R-:W-:Y:S02]  /*0d30*/  ULDC UR13, c[0x0][0x14] ;  /* 0x00000500000d7ab9 */ /* 0x000fe40000000800 */
[----:B------:R-:W-:Y:S02]  /*0d40*/  UIMAD.WIDE.U32 UR46, UR10, UR13, URZ ;  /* 0x0000000d0a2e72a5 */ /* 0x000fe4000f8e003f */
[----:B------:R-:W-:Y:S02]  /*0d50*/  UIMAD UR10, UR11, UR13, URZ ;  /* 0x0000000d0b0a72a4 */ /* 0x000fe4000f8e023f */
[----:B------:R-:W-:Y:S01]  /*0d60*/  @!UP2 UMOV UR12, UR4 ;  /* 0x00000004000cac82 */ /* 0x000fe20008000000 */
[----:B------:R-:W-:Y:S01]  /*0d70*/  @!UP2 UMOV UR18, UR5 ;  /* 0x000000050012ac82 */ /* 0x000fe20008000000 */
[----:B------:R-:W-:-:S02]  /*0d80*/  UIADD3 UR20, UR47, UR10, URZ ;  /* 0x0000000a2f147290 */ /* 0x000fc4000fffe03f */
[----:B------:R-:W-:-:S04]  /*0d90*/  UIADD3 UR4, UP1, UR12, UR46, URZ ;  /* 0x0000002e0c047290 */ /* 0x000fc8000ff3e03f */
[----:B------:R-:W-:Y:S02]  /*0da0*/  UIADD3.X UR5, UR18, UR20, URZ, UP1, !UPT ;  /* 0x0000001412057290 */ /* 0x000fe40008ffe43f */
[----:B------:R-:W-:Y:S01]  /*0db0*/  IMAD.U32 R22, RZ, RZ, UR20 ;  /* 0x00000014ff167e24 */ /* 0x000fe2000f8e00ff */
[----:B------:R-:W-:Y:S02]  /*0dc0*/  USEL UR4, UR4, UR12, !UP0 ;  /* 0x0000000c04047287 */ /* 0x000fe4000c000000 */
[----:B------:R-:W-:-:S04]  /*0dd0*/  USEL UR5, UR5, UR18, !UP0 ;  /* 0x0000001205057287 */ /* 0x000fc8000c000000 */
[----:B0-----:R-:W-:Y:S01]  /*0de0*/  ISETP.LE.U32.AND P0, PT, R6, UR4, PT ;  /* 0x0000000406007c0c */ /* 0x001fe2000bf03070 */
[----:B------:R-:W-:Y:S02]  /*0df0*/  IMAD.U32 R16, RZ, RZ, UR4 ;  /* 0x00000004ff107e24 */ /* 0x000fe4000f8e00ff */
[----:B------:R-:W-:Y:S02]  /*0e00*/  IMAD.U32 R0, RZ, RZ, UR5 ;  /* 0x00000005ff007e24 */ /* 0x000fe4000f8e00ff */
[----:B------:R-:W-:-:S03]  /*0e10*/  IMAD.U32 R17, RZ, RZ, UR5 ;  /* 0x00000005ff117e24 */ /* 0x000fc6000f8e00ff */
[----:B------:R-:W-:Y:S02]  /*0e20*/  ISETP.GE.U32.AND.EX P0, PT, R0, R7, PT, P0 ;  /* 0x000000070000720c */ /* 0x000fe40003f06100 */
[----:B------:R-:W-:-:S11]  /*0e30*/  PRMT R0, RZ, 0x7610, R0 ;  /* 0x00007610ff007816 */ /* 0x000fd60000000000 */
[----:B------:R-:W-:Y:S05]  /*0e40*/  @P0 BRA `(.L_x_11) ;  /* 0x0000000400500947 */ /* 0x000fea0003800000 */
[----:B------:R-:W-:Y:S01]  /*0e50*/  ULDC.64 UR18, c[0x0][0x628] ;  /* 0x00018a0000127ab9 */ /* 0x000fe20000000a00 */
[C---:B------:R-:W-:Y:S01]  /*0e60*/  R2UR UR20, R16.reuse ;  /* 0x00000000101472ca */ /* 0x040fe200000e0000 */
[----:B------:R-:W-:Y:S01]  /*0e70*/  ULDC UR16, c[0x0][0x630] ;  /* 0x00018c0000107ab9 */ /* 0x000fe20000000800 */
[----:B------:R-:W-:Y:S02]  /*0e80*/  ISETP.NE.U32.AND P0, PT, RZ, UR18, PT ;  /* 0x00000012ff007c0c */ /* 0x000fe4000bf05070 */
[----:B------:R-:W-:Y:S02]  /*0e90*/  R2UR UR4, R16 ;  /* 0x00000000100472ca */ /* 0x000fe400000e0000 */
[----:B------:R-:W-:Y:S02]  /*0ea0*/  ISETP.NE.AND.EX P0, PT, RZ, UR19, PT, P0 ;  /* 0x00000013ff007c0c */ /* 0x000fe4000bf05300 */
[----:B------:R-:W-:-:S11]  /*0eb0*/  R2UR UR5, R17 ;  /* 0x00000000110572ca */ /* 0x000fd600000e0000 */
[----:B------:R-:W-:Y:S05]  /*0ec0*/  @!P0 BRA `(.L_x_12) ;  /* 0x0000000000308947 */ /* 0x000fea0003800000 */
[----:B------:R-:W-:Y:S01]  /*0ed0*/  R2UR UR4, R16 ;  /* 0x00000000100472ca */ /* 0x000fe200000e0000 */
[----:B------:R-:W-:Y:S01]  /*0ee0*/  ULDC UR12, c[0x0][0x634] ;  /* 0x00018d00000c7ab9 */ /* 0x000fe20000000800 */
[----:B------:R-:W-:-:S11]  /*0ef0*/  R2UR UR15, R17 ;  /* 0x00000000110f72ca */ /* 0x000fd600000e0000 */
[----:B------:R-:W-:-:S04]  /*0f00*/  UIADD3 UR12, UP1, UR4, UR12, URZ ;  /* 0x0000000c040c7290 */ /* 0x000fc8000ff3e03f */
[----:B------:R-:W-:-:S04]  /*0f10*/  UIADD3.X UR15, URZ, UR15, URZ, UP1, !UPT ;  /* 0x0000000f3f0f7290 */ /* 0x000fc80008ffe43f */
[----:B------:R-:W-:-:S04]  /*0f20*/  UIMAD.WIDE.U32 UR4, UR15, UR18, URZ ;  /* 0x000000120f0472a5 */ /* 0x000fc8000f8e003f */
[----:B------:R-:W-:Y:S02]  /*0f30*/  UIMAD.WIDE.U32 UR10, UP1, UR12, UR19, UR4 ;  /* 0x000000130c0a72a5 */ /* 0x000fe4000f820004 */
[----:B------:R-:W-:Y:S02]  /*0f40*/  UIMAD.WIDE.U32 UR4, UR12, UR18, URZ ;  /* 0x000000120c0472a5 */ /* 0x000fe4000f8e003f */
[----:B------:R-:W-:Y:S02]  /*0f50*/  UIADD3.X UR13, URZ, URZ, URZ, UP1, !UPT ;  /* 0x0000003f3f0d7290 */ /* 0x000fe40008ffe43f */
[----:B------:R-:W-:Y:S01]  /*0f60*/  UIADD3 URZ, UP1, UR5, UR10, URZ ;  /* 0x0000000a053f7290 */ /* 0x000fe2000ff3e03f */
[----:B------:R-:W-:-:S03]  /*0f70*/  UMOV UR12, UR11 ;  /* 0x0000000b000c7c82 */ /* 0x000fc60008000000 */
[----:B------:R-:W-:-:S12]  /*0f80*/  UIMAD.WIDE.U32.X UR4, UR15, UR19, UR12, UP1 ;  /* 0x000000130f0472a5 */ /* 0x000fd800088e040c */
.L_x_12:
[----:B------:R-:W-:Y:S01]  /*0f90*/  USHF.R.U64 UR4, UR4, UR16, UR5 ;  /* 0x0000001004047299 */ /* 0x000fe20008001205 */
[----:B------:R-:W-:Y:S01]  /*0fa0*/  R2UR UR11, R17 ;  /* 0x00000000110b72ca */ /* 0x000fe200000e0000 */
[----:B------:R-:W-:Y:S02]  /*0fb0*/  USHF.R.U32.HI UR5, URZ, UR16, UR5 ;  /* 0x000000103f057299 */ /* 0x000fe40008011605 */
[----:B------:R-:W-:Y:S01]  /*0fc0*/  UIADD3 UR12, UP1, URZ, -UR4, URZ ;  /* 0x800000043f0c7290 */ /* 0x000fe2000ff3e03f */
[----:B------:R-:W-:Y:S01]  /*0fd0*/  ULDC.64 UR18, c[0x0][0x620] ;  /* 0x0001880000127ab9 */ /* 0x000fe20000000a00 */
[----:B------:R-:W-:Y:S02]  /*0fe0*/  UISETP.NE.AND UP2, UPT, UR61, URZ, UPT ;  /* 0x0000003f3d00728c */ /* 0x000fe4000bf45270 */
[----:B------:R-:W-:Y:S01]  /*0ff0*/  UIADD3.X UR5, URZ, ~UR5, URZ, UP1, !UPT ;  /* 0x800000053f057290 */ /* 0x000fe20008ffe43f */
[----:B------:R-:W-:Y:S01]  /*1000*/  UMOV UR10, UR20 ;  /* 0x00000014000a7c82 */ /* 0x000fe20008000000 */
[----:B------:R-:W-:-:S02]  /*1010*/  ULDC UR13, c[0x0][0x618] ;  /* 0x00018600000d7ab9 */ /* 0x000fc40000000800 */
[----:B------:R-:W-:Y:S02]  /*1020*/  UIMAD UR5, UR5, UR18, URZ ;  /* 0x00000012050572a4 */ /* 0x000fe4000f8e023f */
[----:B------:R-:W-:Y:S02]  /*1030*/  UIMAD.WIDE.U32 UR10, UR12, UR18, UR10 ;  /* 0x000000120c0a72a5 */ /* 0x000fe4000f8e000a */
[----:B------:R-:W-:Y:S02]  /*1040*/  UIMAD UR12, UR12, UR19, UR5 ;  /* 0x000000130c0c72a4 */ /* 0x000fe4000f8e0205 */
[----:B------:R-:W-:Y:S02]  /*1050*/  @UP2 UIMAD UR7, UR17, UR9, UR8 ;  /* 0x00000009110722a4 */ /* 0x000fe4000f8e0208 */
[----:B------:R-:W-:Y:S01]  /*1060*/  UIADD3 UR11, UR11, UR12, URZ ;  /* 0x0000000c0b0b7290 */ /* 0x000fe2000fffe03f */
[----:B------:R-:W-:Y:S01]  /*1070*/  ULDC.64 UR8, c[0x0][0x640] ;  /* 0x0001900000087ab9 */ /* 0x000fe20000000a00 */
[----:B------:R-:W-:-:S02]  /*1080*/  ULDC UR15, c[0x0][0x608] ;  /* 0x00018200000f7ab9 */ /* 0x000fc40000000800 */
[----:B------:R-:W-:Y:S01]  /*1090*/  USHF.R.U64 UR20, UR10, UR13, UR11 ;  /* 0x0000000d0a147299 */ /* 0x000fe2000800120b */
[----:B------:R-:W-:Y:S01]  /*10a0*/  ISETP.NE.U32.AND P0, PT, RZ, UR8, PT ;  /* 0x00000008ff007c0c */ /* 0x000fe2000bf05070 */
[----:B------:R-:W-:Y:S01]  /*10b0*/  USHF.R.U32.HI UR11, URZ, UR13, UR11 ;  /* 0x0000000d3f0b7299 */ /* 0x000fe2000801160b */
[----:B------:R-:W-:Y:S02]  /*10c0*/  ULDC UR21, c[0x0][0x658] ;  /* 0x0001960000157ab9 */ /* 0x000fe40000000800 */
[----:B------:R-:W-:Y:S01]  /*10d0*/  ISETP.NE.AND.EX P0, PT, RZ, UR9, PT, P0 ;  /* 0x00000009ff007c0c */ /* 0x000fe2000bf05300 */
[----:B------:R-:W-:Y:S02]  /*10e0*/  USHF.R.U64 UR25, UR20, UR15, UR11 ;  /* 0x0000000f14197299 */ /* 0x000fe4000800120b */
[----:B------:R-:W-:Y:S01]  /*10f0*/  USHF.R.U32.HI UR11, URZ, UR15, UR11 ;  /* 0x0000000f3f0b7299 */ /* 0x000fe2000801160b */
[----:B------:R-:W-:Y:S01]  /*1100*/  UMOV UR10, 0xffffffff ;  /* 0xffffffff000a7882 */ /* 0x000fe20000000000 */
[----:B------:R-:W-:Y:S01]  /*1110*/  ULDC UR5, c[0x0][0x600] ;  /* 0x0001800000057ab9 */ /* 0x000fe20000000800 */
[----:B------:R-:W-:-:S02]  /*1120*/  USHF.L.U32 UR10, UR10, UR21, URZ ;  /* 0x000000150a0a7299 */ /* 0x000fc4000800063f */
[----:B------:R-:W-:Y:S02]  /*1130*/  USHF.R.U64 UR26, UR25, UR21, UR11 ;  /* 0x00000015191a7299 */ /* 0x000fe4000800120b */
[----:B------:R-:W-:Y:S02]  /*1140*/  ULOP3.LUT UR15, URZ, UR10, URZ, 0x33, !UPT ;  /* 0x0000000a3f0f7292 */ /* 0x000fe4000f8e333f */
[----:B------:R-:W-:Y:S02]  /*1150*/  UIADD3 UR19, UR5, -0x1, URZ ;  /* 0xffffffff05137890 */ /* 0x000fe4000fffe03f */
[----:B------:R-:W-:Y:S01]  /*1160*/  USHF.R.U32.HI UR11, URZ, UR21, UR11 ;  /* 0x000000153f0b7299 */ /* 0x000fe2000801160b */
[----:B------:R-:W-:Y:S01]  /*1170*/  ULDC UR22, c[0x0][0x648] ;  /* 0x0001920000167ab9 */ /* 0x000fe20000000800 */
[----:B------:R-:W-:Y:S01]  /*1180*/  ULDC UR23, c[0x0][0x638] ;  /* 0x00018e0000177ab9 */ /* 0x000fe20000000800 */
[----:B------:R-:W-:Y:S01]  /*1190*/  UMOV UR24, 0x1 ;  /* 0x0000000100187882 */ /* 0x000fe20000000000 */
[----:B------:R-:W-:Y:S01]  /*11a0*/  UMOV UR10, UR26 ;  /* 0x0000001a000a7c82 */ /* 0x000fe20008000000 */
[----:B------:R-:W-:Y:S07]  /*11b0*/  @!P0 BRA `(.L_x_13) ;  /* 0x0000000000308947 */ /* 0x000fee0003800000 */
[----:B------:R-:W-:Y:S02]  /*11c0*/  ULDC UR16, c[0x0][0x64c] ;  /* 0x0001930000107ab9 */ /* 0x000fe40000000800 */
        /* <DEDUP_REMOVED lines=8> */
[----:B------:R-:W-:-:S07]  /*1250*/  UIMAD.WIDE.U32.X UR8, UR18, UR9, UR16, UP1 ;  /* 0x00000009120872a5 */ /* 0x000fce00088e0410 */
[----:B------:R-:W-:Y:S01]  /*1260*/  UMOV UR10, UR8 ;  /* 0x00000008000a7c82 */ /* 0x000fe20008000000 */
[----:B------:R-:W-:-:S05]  /*1270*/  UMOV UR11, UR9 ;  /* 0x00000009000b7c82 */ /* 0x000fca0008000000 */
.L_x_13:
[----:B------:R-:W-:Y:S01]  /*1280*/  USHF.R.U64 UR9, UR10, UR22, UR11 ;  /* 0x000000160a097299 */ /* 0x000fe2000800120b */
[----:B------:R-:W-:Y:S01]  /*1290*/  IMAD.MOV.U32 R0, RZ, RZ, 0x1 ;  /* 0x00000001ff007424 */ /* 0x000fe200078e00ff */
[----:B------:R-:W-:Y:S01]  /*12a0*/  USHF.L.U32 UR8, UR24, UR21, URZ ;  /* 0x0000001518087299 */ /* 0x000fe2000800063f */
[----:B------:R-:W-:Y:S01]  /*12b0*/  IMAD.U32 R19, RZ, RZ, UR4 ;  /* 0x00000004ff137e24 */ /* 0x000fe2000f8e00ff */
[----:B------:R-:W-:Y:S02]  /*12c0*/  ULOP3.LUT UR15, UR25, UR15, URZ, 0xc0, !UPT ;  /* 0x0000000f190f7292 */ /* 0x000fe4000f8ec03f */
[----:B------:R-:W-:Y:S02]  /*12d0*/  UIADD3 UR10, -UR9, URZ, URZ ;  /* 0x0000003f090a7290 */ /* 0x000fe4000fffe13f */
[----:B------:R-:W-:Y:S02]  /*12e0*/  UIMAD UR15, UR8, UR9, UR15 ;  /* 0x00000009080f72a4 */ /* 0x000fe4000f8e020f */
[----:B------:R-:W-:-:S02]  /*12f0*/  ULOP3.LUT UR19, UR20, UR19, URZ, 0xc0, !UPT ;  /* 0x0000001314137292 */ /* 0x000fc4000f8ec03f */
[----:B------:R-:W-:Y:S01]  /*1300*/  UIMAD UR8, UR10, UR23, UR26 ;  /* 0x000000170a0872a4 */ /* 0x000fe2000f8e021a */
[----:B------:R-:W-:Y:S01]  /*1310*/  ULDC UR9, c[0x0][0x610] ;  /* 0x0001840000097ab9 */ /* 0x000fe20000000800 */
[----:B------:R-:W-:Y:S02]  /*1320*/  UISETP.NE.AND UP1, UPT, UR61, URZ, UPT ;  /* 0x0000003f3d00728c */ /* 0x000fe4000bf25270 */
[----:B------:R-:W-:Y:S02]  /*1330*/  UIMAD UR7, UR15, UR9, UR7 ;  /* 0x000000090f0772a4 */ /* 0x000fe4000f8e0207 */
[----:B------:R-:W-:-:S04]  /*1340*/  UIMAD UR8, UR8, UR5, UR19 ;  /* 0x00000005080872a4 */ /* 0x000fc8000f8e0213 */
[----:B------:R-:W-:Y:S02]  /*1350*/  USEL UR5, UR8, UR7, !UP1 ;  /* 0x0000000708057287 */ /* 0x000fe4000c800000 */
[----:B------:R-:W-:-:S04]  /*1360*/  USEL UR7, UR7, UR8, !UP1 ;  /* 0x0000000807077287 */ /* 0x000fc8000c800000 */
[----:B------:R-:W-:Y:S02]  /*1370*/  IMAD.U32 R2, RZ, RZ, UR5 ;  /* 0x00000005ff027e24 */ /* 0x000fe4000f8e00ff */
[----:B------:R-:W-:-:S07]  /*1380*/  IMAD.U32 R18, RZ, RZ, UR7 ;  /* 0x00000007ff127e24 */ /* 0x000fce000f8e00ff */
.L_x_11:
[----:B------:R-:W-:Y:S05]  /*1390*/  @!P1 BRA `(.L_x_14) ;  /* 0x00000000000c9947 */ /* 0x000fea0003800000 */
[----:B------:R-:W-:Y:S01]  /*13a0*/  UCGABAR_WAIT ;  /* 0x0000000000007dc7 */ /* 0x000fe20008000000 */
[----:B------:R-:W-:Y:S01]  /*13b0*/  CCTL.IVALL ;  /* 0x00000000ff00798f */ /* 0x000fe20002000000 */
[----:B------:R-:W-:Y:S05]  /*13c0*/  BRA `(.L_x_15) ;  /* 0x0000000000047947 */ /* 0x000fea0003800000 */
.L_x_14:
[----:B------:R-:W-:Y:S06]  /*13d0*/  BAR.SYNC.DEFER_BLOCKING 0x0 ;  /* 0x0000000000007b1d */ /* 0x000fec0000010000 */
.L_x_15:
[----:B------:R-:W-:Y:S02]  /*13e0*/  ULDC UR4, c[0x0][0x28c] ;  /* 0x0000a30000047ab9 */ /* 0x000fe40000000800 */
[----:B------:R-:W-:-:S04]  /*13f0*/  UIADD3 UR4, UR4, 0x7f, URZ ;  /* 0x0000007f04047890 */ /* 0x000fc8000fffe03f */
[----:B------:R-:W-:-:S04]  /*1400*/  USHF.R.S32.HI UR5, URZ, 0x1f, UR4 ;  /* 0x0000001f3f057899 */ /* 0x000fc80008011404 */
[----:B------:R-:W-:-:S04]  /*1410*/  ULEA.HI UR5, UR5, UR4, URZ, 0x7 ;  /* 0x0000000405057291 */ /* 0x000fc8000f8f383f */
[----:B------:R-:W-:Y:S01]  /*1420*/  USHF.R.S32.HI UR39, URZ, 0x7, UR5 ;  /* 0x000000073f277899 */ /* 0x000fe20008011405 */
[----:B------:R-:W-:Y:S11]  /*1430*/  @!P2 BRA `(.L_x_16) ;  /* 0x000000540050a947 */ /* 0x000ff60003800000 */
[----:B------:R-:W-:-:S06]  /*1440*/  UISETP.GT.U32.AND UP1, UPT, UR14, 0x1, UPT ;  /* 0x000000010e00788c */ /* 0x000fcc000bf24070 */
[----:B------:R-:W-:-:S13]  /*1450*/  PLOP3.LUT P0, PT, PT, PT, UP1, 0x80, 0x0 ;  /* 0x000000000000781c */ /* 0x000fda0003f0f018 */
[----:B------:R-:W-:Y:S05]  /*1460*/  @P0 EXIT ;  /* 0x000000000000094d */ /* 0x000fea0003800000 */
.L_x_17:
[----:B------:R-:W-:-:S08]  /*1470*/  NOP ;  /* 0x0000000000007918 */ /* 0x000fd00000000000 */
[----:B------:R-:W0:Y:S02]  /*1480*/  USETMAXREG.TRY_ALLOC.CTAPOOL UP1, 0xe8 ;  /* 0x000000e8000079c8 */ /* 0x000e240008020600 */
[----:B0-----:R-:W-:-:S13]  /*1490*/  PLOP3.LUT P0, PT, PT, PT, UP1, 0x80, 0x0 ;  /* 0x000000000000781c */ /* 0x001fda0003f0f018 */
[----:B------:R-:W-:Y:S05]  /*14a0*/  @!P0 BRA `(.L_x_17) ;  /* 0xfffffffc00f08947 */ /* 0x000fea000383ffff */
[----:B------:R-:W-:-:S13]  /*14b0*/  LOP3.LUT P0, RZ, R0, 0xff, RZ, 0xc0, !PT ;  /* 0x000000ff00ff7812 */ /* 0x000fda000780c0ff */
[----:B------:R-:W-:Y:S05]  /*14c0*/  @!P0 EXIT ;  /* 0x000000000000894d */ /* 0x000fea0003800000 */
[----:B------:R-:W0:Y:S01]  /*14d0*/  S2UR UR5, SR_CgaCtaId ;  /* 0x00000000000579c3 */ /* 0x000e220000008800 */
[CC--:B------:R-:W-:Y:S01]  /*14e0*/  LEA.HI R0, R9.reuse, R4.reuse, RZ, 0x2 ;  /* 0x0000000409007211 */ /* 0x0c0fe200078f10ff */
[----:B------:R-:W-:Y:S01]  /*14f0*/  UMOV UR40, 0x400 ;  /* 0x0000040000287882 */ /* 0x000fe20000000000 */
[----:B------:R-:W-:Y:S01]  /*1500*/  R2UR UR4, R22 ;  /* 0x00000000160472ca */ /* 0x000fe200000e0000 */
[----:B------:R-:W-:Y:S01]  /*1510*/  ULDC.64 UR44, c[0x0][0x288] ;  /* 0x0000a200002c7ab9 */ /* 0x000fe20000000a00 */
[--C-:B------:R-:W-:Y:S01]  /*1520*/  SHF.R.S32.HI R92, RZ, 0x2, R0.reuse ;  /* 0x00000002ff5c7819 */ /* 0x100fe20000011400 */
[----:B------:R-:W-:Y:S01]  /*1530*/  ULOP3.LUT UR41, UR39, 0x1, URZ, 0xc0, !UPT ;  /* 0x0000000127297892 */ /* 0x000fe2000f8ec03f */
[----:B------:R-:W-:Y:S01]  /*1540*/  SHF.R.S32.HI R3, RZ, 0x1f, R0 ;  /* 0x0000001fff037819 */ /* 0x000fe20000011400 */
[----:B------:R-:W2:Y:S01]  /*1550*/  LDC.64 R96, c[0x0][0x5c8] ;  /* 0x00017200ff607b82 */ /* 0x000ea20000000a00 */
[----:B------:R-:W-:Y:S01]  /*1560*/  LEA.HI R9, R9, R4, RZ, 0x5 ;  /* 0x0000000409097211 */ /* 0x000fe200078f28ff */
[----:B------:R-:W-:Y:S01]  /*1570*/  UISETP.LT.AND UP1, UPT, UR39, 0x1, UPT ;  /* 0x000000012700788c */ /* 0x000fe2000bf21270 */
[----:B------:R-:W-:Y:S01]  /*1580*/  LEA.HI R3, R3, R92, RZ, 0x3 ;  /* 0x0000005c03037211 */ /* 0x000fe200078f18ff */
[----:B------:R-:W-:Y:S01]  /*1590*/  ULDC UR48, c[0x0][0x658] ;  /* 0x0001960000307ab9 */ /* 0x000fe20000000800 */
[----:B------:R-:W-:Y:S01]  /*15a0*/  SHF.R.S32.HI R9, RZ, 0x5, R9 ;  /* 0x00000005ff097819 */ /* 0x000fe20000011409 */
[----:B------:R-:W-:Y:S01]  /*15b0*/  UMOV UR6, 0xffffffff ;  /* 0xffffffff00067882 */ /* 0x000fe20000000000 */
[----:B------:R-:W-:Y:S01]  /*15c0*/  LOP3.LUT R3, R3, 0xfffffff8, RZ, 0xc0, !PT ;  /* 0xfffffff803037812 */ /* 0x000fe200078ec0ff */
[----:B------:R-:W-:-:S02]  /*15d0*/  USHF.L.U64.HI UR50, UR46, 0x1, UR4 ;  /* 0x000000012e327899 */ /* 0x000fc40008010204 */
[----:B------:R-:W-:Y:S02]  /*15e0*/  USHF.R.U32.HI UR4, URZ, 0x1, UR39 ;  /* 0x000000013f047899 */ /* 0x000fe40008011627 */
[----:B------:R-:W-:Y:S01]  /*15f0*/  IMAD.IADD R92, R92, 0x1, -R3 ;  /* 0x000000015c5c7824 */ /* 0x000fe200078e0a03 */
[----:B------:R-:W-:Y:S01]  /*1600*/  LOP3.LUT R3, R0, 0xfffffffc, RZ, 0xc0, !PT ;  /* 0xfffffffc00037812 */ /* 0x000fe200078ec0ff */
[----:B------:R-:W-:Y:S01]  /*1610*/  VIADD R0, R98, 0xffffffff ;  /* 0xffffffff62007836 */ /* 0x000fe20000000000 */
[----:B------:R-:W-:Y:S01]  /*1620*/  ULOP3.LUT UR4, UR4, 0x1, URZ, 0xc0, !UPT ;  /* 0x0000000104047892 */ /* 0x000fe2000f8ec03f */
[--C-:B------:R-:W-:Y:S01]  /*1630*/  IMAD R100, R9, -0x10, -R92.reuse ;  /* 0xfffffff009647824 */ /* 0x100fe200078e0a5c */
[----:B0-----:R-:W-:Y:S01]  /*1640*/  ULEA UR40, UR5, UR40, 0x18 ;  /* 0x0000002805287291 */ /* 0x001fe2000f8ec03f */
[----:B------:R-:W-:Y:S01]  /*1650*/  IMAD.IADD R3, R4, 0x1, -R3 ;  /* 0x0000000104037824 */ /* 0x000fe200078e0a03 */
[C---:B------:R-:W-:Y:S01]  /*1660*/  ISETP.NE.AND P0, PT, R0.reuse, RZ, PT ;  /* 0x000000ff0000720c */ /* 0x040fe20003f05270 */
[----:B------:R-:W-:Y:S01]  /*1670*/  IMAD.SHL.U32 R0, R0, 0x8, RZ ;  /* 0x0000000800007824 */ /* 0x000fe200078e00ff */
[--C-:B------:R-:W-:Y:S01]  /*1680*/  SHF.R.S32.HI R93, RZ, 0x1f, R92.reuse ;  /* 0x0000001fff5d7819 */ /* 0x100fe2000001145c */
[----:B------:R-:W-:Y:S01]  /*1690*/  IMAD.U32 R4, RZ, RZ, UR44 ;  /* 0x0000002cff047e24 */ /* 0x000fe2000f8e00ff */
[----:B------:R-:W-:Y:S01]  /*16a0*/  UIADD3 UR44, UR40, 0x30, URZ ;  /* 0x00000030282c7890 */ /* 0x000fe2000fffe03f */
[----:B------:R-:W-:Y:S01]  /*16b0*/  IMAD.SHL.U32 R94, R3, 0x2, RZ ;  /* 0x00000002035e7824 */ /* 0x000fe200078e00ff */
[----:B------:R-:W-:Y:S01]  /*16c0*/  LOP3.LUT R0, R0, 0x8, RZ, 0xc0, !PT ;  /* 0x0000000800007812 */ /* 0x000fe200078ec0ff */
[----:B------:R-:W-:Y:S01]  /*16d0*/  ULDC UR8, c[0x0][0x284] ;  /* 0x0000a10000087ab9 */ /* 0x000fe20000000800 */
[----:B------:R-:W-:Y:S01]  /*16e0*/  USEL UR41, UR41, URZ, !UP0 ;  /* 0x0000003f29297287 */ /* 0x000fe2000c000000 */
[C---:B--2---:R-:W-:Y:S01]  /*16f0*/  SHF.L.U64.HI R91, R96.reuse, 0x3, R97 ;  /* 0x00000003605b7819 */ /* 0x044fe20000010261 */
[----:B------:R-:W-:Y:S01]  /*1700*/  USEL UR42, UR39, 0x1, UP1 ;  /* 0x00000001272a7887 */ /* 0x000fe20008800000 */
[----:B------:R-:W-:Y:S01]  /*1710*/  IMAD.WIDE R92, R9, 0x10, R92 ;  /* 0x00000010095c7825 */ /* 0x000fe200078e025c */
[----:B------:R-:W-:Y:S01]  /*1720*/  USHF.L.U32 UR6, UR6, UR48, URZ ;  /* 0x0000003006067299 */ /* 0x000fe2000800063f */
[----:B------:R-:W-:Y:S01]  /*1730*/  SEL R101, RZ, 0x1, P0 ;  /* 0x00000001ff657807 */ /* 0x000fe20000000000 */
[----:B------:R-:W-:Y:S01]  /*1740*/  UISETP.EQ.U32.AND UP0, UPT, UR4, 0x1, !UP0 ;  /* 0x000000010400788c */ /* 0x000fe2000c702070 */
[----:B------:R-:W-:Y:S01]  /*1750*/  IMAD.SHL.U32 R96, R96, 0x8, RZ ;  /* 0x0000000860607824 */ /* 0x000fe200078e00ff */
[----:B------:R-:W-:Y:S01]  /*1760*/  LEA R98, R98, UR44, 0x3 ;  /* 0x0000002c62627c11 */ /* 0x000fe2000f8e18ff */
[----:B------:R-:W-:Y:S01]  /*1770*/  IMAD R97, R3, -0x2, R4 ;  /* 0xfffffffe03617824 */ /* 0x000fe200078e0204 */
[----:B------:R-:W-:Y:S01]  /*1780*/  LOP3.LUT R102, R0, 0x8, RZ, 0x3c, !PT ;  /* 0x0000000800667812 */ /* 0x000fe200078e3cff */
[----:B------:R-:W-:Y:S01]  /*1790*/  VIADD R100, R100, UR8 ;  /* 0x0000000864647c36 */ /* 0x000fe20008000000 */
[----:B------:R-:W-:Y:S01]  /*17a0*/  LOP3.LUT R99, R0, 0x18, RZ, 0x3c, !PT ;  /* 0x0000001800637812 */ /* 0x000fe200078e3cff */
[----:B------:R-:W-:Y:S01]  /*17b0*/  ULDC UR52, c[0x0][0x600] ;  /* 0x0001800000347ab9 */ /* 0x000fe20000000800 */
[----:B------:R-:W-:Y:S01]  /*17c0*/  SHF.R.S32.HI R95, RZ, 0x1f, R94 ;  /* 0x0000001fff5f7819 */ /* 0x000fe2000001145e */
[----:B------:R-:W-:Y:S01]  /*17d0*/  UMOV UR7, 0x1 ;  /* 0x0000000100077882 */ /* 0x000fe20000000000 */
[----:B------:R-:W-:-:S02]  /*17e0*/  ULOP3.LUT UR51, UR38, 0x1, URZ, 0xfc, !UPT ;  /* 0x0000000126337892 */ /* 0x000fc4000f8efc3f */
[----:B------:R-:W-:Y:S02]  /*17f0*/  UIADD3 UR45, UR45, 0xfe, URZ ;  /* 0x000000fe2d2d7890 */ /* 0x000fe4000fffe03f */
[----:B------:R-:W-:Y:S02]  /*1800*/  UIADD3 UR52, UR52, -0x1, URZ ;  /* 0xffffffff34347890 */ /* 0x000fe4000fffe03f */
[----:B------:R-:W-:Y:S02]  /*1810*/  USHF.L.U32 UR48, UR7, UR48, URZ ;  /* 0x0000003007307299 */ /* 0x000fe4000800063f */
[----:B------:R-:W-:Y:S02]  /*1820*/  UIADD3 UR42, -UR42, UR39, URZ ;  /* 0x000000272a2a7290 */ /* 0x000fe4000fffe13f */
[----:B------:R-:W-:Y:S02]  /*1830*/  ULOP3.LUT UR49, URZ, UR6, URZ, 0x33, !UPT ;  /* 0x000000063f317292 */ /* 0x000fe4000f8e333f */
[----:B------:R-:W-:-:S12]  /*1840*/  USEL UR43, URZ, 0x1, !UP0 ;  /* 0x000000013f2b7887 */ /* 0x000fd8000c000000 */
.L_x_165:
[----:B------:R-:W-:-:S04]  /*1850*/  SHF.L.U32 R3, R101, 0x1f, RZ ;  /* 0x0000001f65037819 */ /* 0x000fc800000006ff */
[----:B------:R-:W0:Y:S02]  /*1860*/  SYNCS.PHASECHK.TRANS64.TRYWAIT P0, [R98+URZ+-0x8], R3 ;  /* 0xfffff803620075a7 */ /* 0x000e24000800017f */
[----:B01234-:R-:W-:Y:S05]  /*1870*/  @!P0 BRA `(.L_x_18) ;  /* 0x0000006000dc8947 */ /* 0x01ffea0003800000 */
.L_x_185:
[----:B------:R-:W-:Y:S02]  /*1880*/  ULDC UR4, c[0x0][0x28c] ;  /* 0x0000a30000047ab9 */ /* 0x000fe40000000800 */
[----:B------:R-:W-:-:S13]  /*1890*/  ISETP.LT.AND P0, PT, RZ, UR4, PT ;  /* 0x00000004ff007c0c */ /* 0x000fda000bf01270 */
[----:B------:R-:W-:Y:S05]  /*18a0*/  @P0 BRA `(.L_x_19) ;  /* 0x0000000000400947 */ /* 0x000fea0003800000 */
[----:B------:R-:W-:Y:S01]  /*18b0*/  MOV R0, 0x0 ;  /* 0x0000000000007802 */ /* 0x000fe20000000f00 */
[----:B------:R-:W-:Y:S01]  /*18c0*/  ULDC.64 UR4, c[0x4][0x68] ;  /* 0x01001a0000047ab9 */ /* 0x000fe20000000a00 */
[----:B------:R-:W-:Y:S01]  /*18d0*/  ULDC.64 UR6, c[0x4][0x8] ;  /* 0x0100020000067ab9 */ /* 0x000fe20000000a00 */
[----:B------:R-:W-:Y:S01]  /*18e0*/  IMAD.U32 R4, RZ, RZ, UR4 ;  /* 0x00000004ff047e24 */ /* 0x000fe2000f8e00ff */
[----:B------:R1:W2:Y:S01]  /*18f0*/  LDC.64 R14, c[0x4][R0] ;  /* 0x01000000000e7b82 */ /* 0x0002a20000000a00 */
[----:B------:R-:W-:Y:S01]  /*1900*/  IMAD.U32 R5, RZ, RZ, UR5 ;  /* 0x00000005ff057e24 */ /* 0x000fe2000f8e00ff */
[----:B------:R-:W-:Y:S01]  /*1910*/  ULDC.64 UR4, c[0x4][0x70] ;  /* 0x01001c0000047ab9 */ /* 0x000fe20000000a00 */
[----:B------:R-:W-:Y:S02]  /*1920*/  IMAD.U32 R10, RZ, RZ, UR6 ;  /* 0x00000006ff0a7e24 */ /* 0x000fe4000f8e00ff */
[----:B------:R-:W-:Y:S02]  /*1930*/  IMAD.U32 R6, RZ, RZ, UR4 ;  /* 0x00000004ff067e24 */ /* 0x000fe4000f8e00ff */
[----:B------:R-:W-:-:S02]  /*1940*/  IMAD.U32 R7, RZ, RZ, UR5 ;  /* 0x00000005ff077e24 */ /* 0x000fc4000f8e00ff */
[----:B------:R-:W-:Y:S02]  /*1950*/  IMAD.U32 R11, RZ, RZ, UR7 ;  /* 0x00000007ff0b7e24 */ /* 0x000fe4000f8e00ff */
[----:B------:R-:W-:Y:S02]  /*1960*/  IMAD.MOV.U32 R8, RZ, RZ, 0x1e1 ;  /* 0x000001e1ff087424 */ /* 0x000fe400078e00ff */
[----:B------:R-:W-:Y:S02]  /*1970*/  IMAD.MOV.U32 R12, RZ, RZ, 0x1 ;  /* 0x00000001ff0c7424 */ /* 0x000fe400078e00ff */
[----:B-1----:R-:W-:-:S07]  /*1980*/  IMAD.MOV.U32 R13, RZ, RZ, RZ ;  /* 0x000000ffff0d7224 */ /* 0x002fce00078e00ff */
[----:B------:R-:W-:-:S07]  /*1990*/  LEPC R20, `(.L_x_19) ;  /* 0x000000001014794e */ /* 0x000fce0000000000 */
[----:B0-2--5:R-:W-:Y:S05]  /*19a0*/  CALL.ABS.NOINC R14 ;  /* 0x000000000e007343 */ /* 0x025fea0003c00000 */
.L_x_19:
[----:B------:R-:W-:-:S05]  /*19b0*/  IMAD.U32 R0, RZ, RZ, UR51 ;  /* 0x00000033ff007e24 */ /* 0x000fca000f8e00ff */
[----:B------:R-:W-:-:S13]  /*19c0*/  ISETP.NE.AND P0, PT, R0, 0x3, PT ;  /* 0x000000030000780c */ /* 0x000fda0003f05270 */
[----:B------:R-:W-:Y:S05]  /*19d0*/  @!P0 BRA `(.L_x_20) ;  /* 0x0000000000048947 */ /* 0x000fea0003800000 */
[----:B------:R-:W-:Y:S01]  /*19e0*/  BPT.TRAP 0x1 ;  /* 0x000000040000795c */ /* 0x000fe20000300000 */
.L_x_20:
[----:B0-----:R-:W-:Y:S02]  /*19f0*/  IMAD.U32 R3, RZ, RZ, UR41 ;  /* 0x00000029ff037e24 */ /* 0x001fe4000f8e00ff */
[----:B------:R-:W-:-:S03]  /*1a00*/  IMAD.U32 R0, RZ, RZ, UR43 ;  /* 0x0000002bff007e24 */ /* 0x000fc6000f8e00ff */
[----:B------:R-:W-:Y:S02]  /*1a10*/  LEA R3, R3, UR40, 0x3 ;  /* 0x0000002803037c11 */ /* 0x000fe4000f8e18ff */
[----:B------:R-:W-:-:S04]  /*1a20*/  SHF.L.U32 R0, R0, 0x1f, RZ ;  /* 0x0000001f00007819 */ /* 0x000fc800000006ff */
[----:B------:R0:W1:Y:S01]  /*1a30*/  SYNCS.PHASECHK.TRANS64.TRYWAIT P1, [R3+URZ], R0 ;  /* 0x00000000030075a7 */ /* 0x000062000802017f */
[----:B------:R-:W-:Y:S05]  /*1a40*/  @!P0 BRA `(.L_x_21) ;  /* 0x0000000000048947 */ /* 0x000fea0003800000 */
[----:B------:R-:W-:Y:S01]  /*1a50*/  BPT.TRAP 0x1 ;  /* 0x000000040000795c */ /* 0x000fe20000300000 */
.L_x_21:
[----:B------:R-:W-:-:S05]  /*1a60*/  IMAD.U32 R4, RZ, RZ, UR42 ;  /* 0x0000002aff047e24 */ /* 0x000fca000f8e00ff */
[----:B------:R-:W-:Y:S01]  /*1a70*/  ISETP.GE.AND P2, PT, R4, 0x1, PT ;  /* 0x000000010400780c */ /* 0x000fe20003f46270 */
[----:B-1----:R-:W-:-:S12]  /*1a80*/  @P1 BRA `(.L_x_22) ;  /* 0x0000000000081947 */ /* 0x002fd80003800000 */
[----:B------:R-:W1:Y:S02]  /*1a90*/  SYNCS.PHASECHK.TRANS64.TRYWAIT P1, [R3+URZ], R0 ;  /* 0x00000000030075a7 */ /* 0x000e64000802017f */
[----:B-1----:R-:W-:Y:S05]  /*1aa0*/  @!P1 BRA `(.L_x_23) ;  /* 0x0000006000649947 */ /* 0x002fea0003800000 */
.L_x_22:
[----:B------:R-:W-:Y:S05]  /*1ab0*/  WARPSYNC.ALL ;  /* 0x0000000000007948 */ /* 0x000fea0003800000 */
[----:B------:R-:W-:Y:S01]  /*1ac0*/  UIADD3 UR4, UR40, 0x100, URZ ;  /* 0x0000010028047890 */ /* 0x000fe2000fffe03f */
[----:B------:R-:W-:Y:S01]  /*1ad0*/  WARPGROUP.ARRIVE ;  /* 0x00000000000079c5 */ /* 0x000fe20000000000 */
[----:B------:R-:W-:Y:S02]  /*1ae0*/  UIADD3 UR5, UR40, 0x10100, URZ ;  /* 0x0001010028057890 */ /* 0x000fe4000fffe03f */
[----:B------:R-:W-:Y:S02]  /*1af0*/  USHF.R.U32.HI UR4, URZ, 0x4, UR4 ;  /* 0x000000043f047899 */ /* 0x000fe40008011604 */
[----:B------:R-:W-:-:S02]  /*1b00*/  USHF.R.U32.HI UR5, URZ, 0x4, UR5 ;  /* 0x000000043f057899 */ /* 0x000fc40008011605 */
[----:B------:R-:W-:Y:S02]  /*1b10*/  ULOP3.LUT UR4, UR4, 0x3fff, URZ, 0xc0, !UPT ;  /* 0x00003fff04047892 */ /* 0x000fe4000f8ec03f */
[----:B------:R-:W-:Y:S02]  /*1b20*/  ULOP3.LUT UR5, UR5, 0x3fff, URZ, 0xc0, !UPT ;  /* 0x00003fff05057892 */ /* 0x000fe4000f8ec03f */
[----:B------:R-:W-:Y:S02]  /*1b30*/  ULOP3.LUT UR4, UR4, 0x10000, URZ, 0xfc, !UPT ;  /* 0x0001000004047892 */ /* 0x000fe4000f8efc3f */
[----:B------:R-:W-:Y:S02]  /*1b40*/  ULOP3.LUT UR5, UR5, 0x10000, URZ, 0xfc, !UPT ;  /* 0x0001000005057892 */ /* 0x000fe4000f8efc3f */
[----:B------:R-:W-:Y:S02]  /*1b50*/  ULEA UR7, UR41, UR4, 0xb ;  /* 0x0000000429077291 */ /* 0x000fe4000f8e583f */
[----:B------:R-:W-:Y:S01]  /*1b60*/  ULEA UR6, UR41, UR5, 0xc ;  /* 0x0000000529067291 */ /* 0x000fe2000f8e603f */
[----:B------:R-:W-:Y:S01]  /*1b70*/  UMOV UR9, 0x40000040 ;  /* 0x4000004000097882 */ /* 0x000fe20000000000 */
[----:B------:R-:W-:-:S03]  /*1b80*/  UMOV UR11, 0x40000040 ;  /* 0x40000040000b7882 */ /* 0x000fc60000000000 */
[----:B------:R-:W-:Y:S02]  /*1b90*/  UMOV UR8, UR7 ;  /* 0x0000000700087c82 */ /* 0x000fe40008000000 */
[----:B------:R-:W-:Y:S02]  /*1ba0*/  UMOV UR10, UR6 ;  /* 0x00000006000a7c82 */ /* 0x000fe40008000000 */
[----:B------:R-:W-:Y:S01]  /*1bb0*/  HGMMA.64x128x8.F32.TF32 R24, gdesc[UR8], RZ, !UPT, gsb0 ;  /* 0x05e00000081879f0 */ /* 0x000fe2000c0028ff */
[----:B------:R-:W-:Y:S02]  /*1bc0*/  UIADD3 UR8, UR7, 0x2, URZ ;  /* 0x0000000207087890 */ /* 0x000fe4000fffe03f */
[----:B------:R-:W-:Y:S01]  /*1bd0*/  UIADD3 UR10, UR6, 0x2, URZ ;  /* 0x00000002060a7890 */ /* 0x000fe2000fffe03f */
[----:B------:R-:W-:Y:S01]  /*1be0*/  UMOV UR9, 0x40000040 ;  /* 0x4000004000097882 */ /* 0x000fe20000000000 */
[----:B------:R-:W-:Y:S01]  /*1bf0*/  UMOV UR11, 0x40000040 ;  /* 0x40000040000b7882 */ /* 0x000fe20000000000 */
[----:B------:R-:W-:-:S02]  /*1c00*/  WARPGROUP.DEPBAR.LE gsb0, 0x0 ;  /* 0x00008000000079c5 */ /* 0x000fc40000010000 */
[----:B------:R-:W-:-:S06]  /*1c10*/  WARPGROUP.ARRIVE ;  /* 0x00000000000079c5 */ /* 0x000fcc0000000000 */
[----:B------:R-:W-:Y:S01]  /*1c20*/  HGMMA.64x128x8.F32.TF32 R24, gdesc[UR8], R24, gsb0 ;  /* 0x05e00000081879f0 */ /* 0x000fe20008002818 */
[----:B------:R-:W-:Y:S02]  /*1c30*/  UIADD3 UR8, UR7, 0x4, URZ ;  /* 0x0000000407087890 */ /* 0x000fe4000fffe03f */
[----:B------:R-:W-:Y:S01]  /*1c40*/  UIADD3 UR10, UR6, 0x4, URZ ;  /* 0x00000004060a7890 */ /* 0x000fe2000fffe03f */
[----:B------:R-:W-:Y:S01]  /*1c50*/  UMOV UR9, 0x40000040 ;  /* 0x4000004000097882 */ /* 0x000fe20000000000 */
[----:B------:R-:W-:Y:S01]  /*1c60*/  UMOV UR11, 0x40000040 ;  /* 0x40000040000b7882 */ /* 0x000fe20000000000 */
[----:B------:R-:W-:Y:S02]  /*1c70*/  WARPGROUP.DEPBAR.LE gsb0, 0x0 ;  /* 0x00008000000079c5 */ /* 0x000fe40000010000 */
        /* <DEDUP_REMOVED lines=92> */
[----:B------:R-:W-:Y:S03]  /*2240*/  HGMMA.64x128x8.F32.TF32 R24, gdesc[UR8], R24, gsb0 ;  /* 0x05e00000081879f0 */ /* 0x000fe60008002818 */
[----:B------:R-:W-:Y:S02]  /*2250*/  WARPGROUP.DEPBAR.LE gsb0, 0x0 ;  /* 0x00008000000079c5 */ /* 0x000fe40000010000 */
[----:B------:R-:W-:Y:S05]  /*2260*/  @!P2 BRA `(.L_x_24) ;  /* 0x000000080068a947 */ /* 0x000fea0003800000 */
[----:B------:R-:W-:Y:S01]  /*2270*/  UIADD3 UR6, UR41, 0x1, URZ ;  /* 0x0000000129067890 */ /* 0x000fe2000fffe03f */
[----:B01----:R-:W-:Y:S02]  /*2280*/  IMAD.U32 R0, RZ, RZ, UR42 ;  /* 0x0000002aff007e24 */ /* 0x003fe4000f8e00ff */
[----:B------:R-:W-:Y:S01]  /*2290*/  IMAD.U32 R3, RZ, RZ, UR41 ;  /* 0x00000029ff037e24 */ /* 0x000fe2000f8e00ff */
[----:B------:R-:W-:-:S04]  /*22a0*/  UISETP.NE.AND UP0, UPT, UR6, 0x2, UPT ;  /* 0x000000020600788c */ /* 0x000fc8000bf05270 */
[----:B------:R-:W-:Y:S02]  /*22b0*/  USEL UR7, URZ, 0x1, UP0 ;  /* 0x000000013f077887 */ /* 0x000fe40008000000 */
[----:B------:R-:W-:Y:S02]  /*22c0*/  USEL UR6, UR6, URZ, UP0 ;  /* 0x0000003f06067287 */ /* 0x000fe40008000000 */
[----:B------:R-:W-:-:S06]  /*22d0*/  ULOP3.LUT UR7, UR43, UR7, URZ, 0x3c, !UPT ;  /* 0x000000072b077292 */ /* 0x000fcc000f8e3c3f */
[----:B------:R-:W-:-:S07]  /*22e0*/  IMAD.U32 R6, RZ, RZ, UR7 ;  /* 0x00000007ff067e24 */ /* 0x000fce000f8e00ff */
.L_x_31:
[----:B------:R-:W-:Y:S05]  /*22f0*/  @!P0 BRA `(.L_x_25) ;  /* 0x0000000000048947 */ /* 0x000fea0003800000 */
[----:B------:R-:W-:Y:S01]  /*2300*/  BPT.TRAP 0x1 ;  /* 0x000000040000795c */ /* 0x000fe20000300000 */
.L_x_25:
[----:B------:R-:W-:Y:S01]  /*2310*/  ULEA UR7, UR6, UR40, 0x3 ;  /* 0x0000002806077291 */ /* 0x000fe2000f8e183f */
[----:B------:R-:W-:-:S08]  /*2320*/  SHF.L.U32 R4, R6, 0x1f, RZ ;  /* 0x0000001f06047819 */ /* 0x000fd000000006ff */
[----:B------:R0:W1:Y:S01]  /*2330*/  SYNCS.PHASECHK.TRANS64.TRYWAIT P1, [UR7], R4 ;  /* 0x00000004ff0075a7 */ /* 0x0000620008020147 */
[----:B------:R-:W-:Y:S05]  /*2340*/  @!P0 BRA `(.L_x_26) ;  /* 0x0000000000048947 */ /* 0x000fea0003800000 */
[----:B------:R-:W-:Y:S01]  /*2350*/  BPT.TRAP 0x1 ;  /* 0x000000040000795c */ /* 0x000fe20000300000 */
.L_x_26:
[----:B-1----:R-:W-:Y:S05]  /*2360*/  @P1 BRA `(.L_x_27) ;  /* 0x0000000000081947 */ /* 0x002fea0003800000 */
[----:B------:R-:W1:Y:S02]  /*2370*/  SYNCS.PHASECHK.TRANS64.TRYWAIT P1, [UR7], R4 ;  /* 0x00000004ff0075a7 */ /* 0x000e640008020147 */
[----:B-1----:R-:W-:Y:S05]  /*2380*/  @!P1 BRA `(.L_x_28) ;  /* 0x0000005800409947 */ /* 0x002fea0003800000 */
.L_x_27:
[----:B------:R-:W-:Y:S01]  /*2390*/  ULEA UR8, UR6, UR5, 0xc ;  /* 0x0000000506087291 */ /* 0x000fe2000f8e603f */
[----:B------:R-:W-:Y:S01]  /*23a0*/  WARPGROUP.ARRIVE ;  /* 0x00000000000079c5 */ /* 0x000fe20000000000 */
[----:B------:R-:W-:Y:S01]  /*23b0*/  ULEA UR7, UR6, UR4, 0xb ;  /* 0x0000000406077291 */ /* 0x000fe2000f8e583f */
[----:B------:R-:W-:Y:S01]  /*23c0*/  UMOV UR15, 0x40000040 ;  /* 0x40000040000f7882 */ /* 0x000fe20000000000 */
[----:B------:R-:W-:Y:S01]  /*23d0*/  UMOV UR13, 0x40000040 ;  /* 0x40000040000d7882 */ /* 0x000fe20000000000 */
[----:B------:R-:W-:Y:S02]  /*23e0*/  UIADD3 UR10, UR8, 0xc06, URZ ;  /* 0x00000c06080a7890 */ /* 0x000fe4000fffe03f */
[----:B------:R-:W-:Y:S02]  /*23f0*/  UMOV UR14, UR8 ;  /* 0x00000008000e7c82 */ /* 0x000fe40008000000 */
[----:B------:R-:W-:Y:S01]  /*2400*/  UMOV UR12, UR7 ;  /* 0x00000007000c7c82 */ /* 0x000fe20008000000 */
[----:B------:R-:W-:Y:S01]  /*2410*/  UMOV UR11, 0x40000040 ;  /* 0x40000040000b7882 */ /* 0x000fe20000000000 */
[----:B------:R-:W-:Y:S01]  /*2420*/  HGMMA.64x128x8.F32.TF32 R24, gdesc[UR12], R24, gsb0 ;  /* 0x05e000000c1879f0 */ /* 0x000fe20008002818 */
[----:B------:R-:W-:-:S02]  /*2430*/  UIADD3 UR14, UR8, 0x2, URZ ;  /* 0x00000002080e7890 */ /* 0x000fc4000fffe03f */
[----:B------:R-:W-:Y:S01]  /*2440*/  UIADD3 UR12, UR7, 0x2, URZ ;  /* 0x00000002070c7890 */ /* 0x000fe2000fffe03f */
[----:B------:R-:W-:Y:S01]  /*2450*/  UMOV UR15, 0x40000040 ;  /* 0x40000040000f7882 */ /* 0x000fe20000000000 */
        /* <DEDUP_REMOVED lines=93> */
[----:B------:R-:W-:Y:S01]  /*2a30*/  UIADD3 UR8, UR7, 0x606, URZ ;  /* 0x0000060607087890 */ /* 0x000fe2000fffe03f */
[----:B------:R-:W-:Y:S02]  /*2a40*/  WARPGROUP.DEPBAR.LE gsb0, 0x0 ;  /* 0x00008000000079c5 */ /* 0x000fe40000010000 */
[----:B------:R-:W-:-:S06]  /*2a50*/  WARPGROUP.ARRIVE ;  /* 0x00000000000079c5 */ /* 0x000fcc0000000000 */
[----:B------:R-:W-:Y:S03]  /*2a60*/  HGMMA.64x128x8.F32.TF32 R24, gdesc[UR12], R24, gsb0 ;  /* 0x05e000000c1879f0 */ /* 0x000fe60008002818 */
[----:B------:R-:W-:Y:S02]  /*2a70*/  WARPGROUP.DEPBAR.LE gsb0, 0x0 ;  /* 0x00008000000079c5 */ /* 0x000fe40000010000 */
[----:B------:R-:W-:-:S07]  /*2a80*/  WARPGROUP.ARRIVE ;  /* 0x00000000000079c5 */ /* 0x000fce0000000000 */
[----:B------:R-:W-:Y:S03]  /*2a90*/  HGMMA.64x128x8.F32.TF32 R24, gdesc[UR8], R24, gsb0 ;  /* 0x05e00000081879f0 */ /* 0x000fe60008002818 */
[----:B------:R-:W-:Y:S02]  /*2aa0*/  WARPGROUP.DEPBAR.LE gsb0, 0x0 ;  /* 0x00008000000079c5 */ /* 0x000fe40000010000 */
[----:B------:R-:W-:Y:S05]  /*2ab0*/  @!P0 BRA `(.L_x_29) ;  /* 0x0000000000048947 */ /* 0x000fea0003800000 */
[----:B------:R-:W-:Y:S01]  /*2ac0*/  BPT.TRAP 0x1 ;  /* 0x000000040000795c */ /* 0x000fe20000300000 */
.L_x_29:
[----:B------:R-:W-:Y:S01]  /*2ad0*/  ISETP.NE.AND P1, PT, R88, RZ, PT ;  /* 0x000000ff5800720c */ /* 0x000fe20003f25270 */
[----:B------:R-:W-:-:S12]  /*2ae0*/  UISETP.GT.U32.AND UP0, UPT, UR38, 0x1, UPT ;  /* 0x000000012600788c */ /* 0x000fd8000bf04070 */
[----:B01----:R-:W-:-:S05]  /*2af0*/  @P1 LEA R4, R3, UR40, 0x3 ;  /* 0x0000002803041c11 */ /* 0x003fca000f8e18ff */
[----:B------:R-:W-:-:S05]  /*2b00*/  @P1 VIADD R4, R4, 0x10 ;  /* 0x0000001004041836 */ /* 0x000fca0000000000 */
[----:B------:R-:W-:-:S04]  /*2b10*/  @P1 PRMT R4, R23, 0x654, R4 ;  /* 0x0000065417041816 */ /* 0x000fc80000000004 */
[----:B------:R0:W-:Y:S01]  /*2b20*/  @P1 SYNCS.ARRIVE.TRANS64.RED.A1T0 RZ, [R4+URZ], RZ ;  /* 0x000000ff04ff19a7 */ /* 0x0001e2000810043f */
[----:B------:R-:W-:-:S13]  /*2b30*/  PLOP3.LUT P1, PT, PT, PT, UP0, 0x80, 0x0 ;  /* 0x000000000000781c */ /* 0x000fda0003f2f008 */
[----:B0-----:R-:W-:Y:S05]  /*2b40*/  @P1 BRA `(.L_x_30) ;  /* 0x0000000000041947 */ /* 0x001fea0003800000 */
[----:B------:R-:W-:Y:S01]  /*2b50*/  BPT.TRAP 0x1 ;  /* 0x000000040000795c */ /* 0x000fe20000300000 */
.L_x_30:
[----:B------:R-:W-:Y:S01]  /*2b60*/  UIADD3 UR6, UR6, 0x1, URZ ;  /* 0x0000000106067890 */ /* 0x000fe2000fffe03f */
[C---:B------:R-:W-:Y:S01]  /*2b70*/  ISETP.GT.AND P2, PT, R0.reuse, 0x1, PT ;  /* 0x000000010000780c */ /* 0x040fe20003f44270 */
[----:B------:R-:W-:Y:S02]  /*2b80*/  VIADD R3, R3, 0x1 ;  /* 0x0000000103037836 */ /* 0x000fe40000000000 */
[----:B------:R-:W-:Y:S01]  /*2b90*/  UISETP.NE.AND UP0, UPT, UR6, 0x2, UPT ;  /* 0x000000020600788c */ /* 0x000fe2000bf05270 */
[----:B------:R-:W-:Y:S02]  /*2ba0*/  VIADD R0, R0, 0xffffffff ;  /* 0xffffffff00007836 */ /* 0x000fe40000000000 */
[C---:B------:R-:W-:Y:S01]  /*2bb0*/  ISETP.NE.AND P1, PT, R3.reuse, 0x2, PT ;  /* 0x000000020300780c */ /* 0x040fe20003f25270 */
[----:B------:R-:W-:Y:S02]  /*2bc0*/  USEL UR7, URZ, 0x1, UP0 ;  /* 0x000000013f077887 */ /* 0x000fe40008000000 */
[----:B------:R-:W-:Y:S01]  /*2bd0*/  USEL UR6, UR6, URZ, UP0 ;  /* 0x0000003f06067287 */ /* 0x000fe20008000000 */
[----:B------:R-:W-:-:S03]  /*2be0*/  SEL R3, R3, RZ, P1 ;  /* 0x000000ff03037207 */ /* 0x000fc60000800000 */
[----:B------:R-:W-:Y:S01]  /*2bf0*/  LOP3.LUT R6, R6, UR7, RZ, 0x3c, !PT ;  /* 0x0000000706067c12 */ /* 0x000fe2000f8e3cff */
[----:B------:R-:W-:Y:S07]  /*2c00*/  @P2 BRA `(.L_x_31) ;  /* 0xfffffff400b82947 */ /* 0x000fee000383ffff */
.L_x_24:
[----:B01----:R-:W0:Y:S01]  /*2c10*/  LDC R0, c[0x0][0x28c] ;  /* 0x0000a300ff007b82 */ /* 0x003e220000000800 */
[----:B------:R1:W-:Y:S01]  /*2c20*/  SYNCS.ARRIVE.TRANS64.A1T0 RZ, [R102+UR44], RZ ;  /* 0x000000ff66ff79a7 */ /* 0x0003e2000810002c */
[----:B0-----:R-:W-:-:S13]  /*2c30*/  ISETP.GE.AND P1, PT, R0, 0x1, PT ;  /* 0x000000010000780c */ /* 0x001fda0003f26270 */
[----:B-1----:R-:W-:Y:S05]  /*2c40*/  @!P1 BRA `(.L_x_32) ;  /* 0x0000000000409947 */ /* 0x002fea0003800000 */
[----:B------:R-:W-:Y:S05]  /*2c50*/  @!P0 BRA `(.L_x_33) ;  /* 0x0000000000048947 */ /* 0x000fea0003800000 */
[----:B------:R-:W-:Y:S01]  /*2c60*/  BPT.TRAP 0x1 ;  /* 0x000000040000795c */ /* 0x000fe20000300000 */
.L_x_33:
[----:B------:R-:W-:Y:S01]  /*2c70*/  ISETP.NE.AND P0, PT, R88, RZ, PT ;  /* 0x000000ff5800720c */ /* 0x000fe20003f05270 */
[----:B------:R-:W-:-:S12]  /*2c80*/  IMAD.U32 R3, RZ, RZ, UR40 ;  /* 0x00000028ff037e24 */ /* 0x000fd8000f8e00ff */
[----:B------:R-:W-:-:S05]  /*2c90*/  VOTEU.ANY UP0, P0 ;  /* 0x00000000003f7886 */ /* 0x000fca0000000100 */
[----:B------:R-:W-:Y:S02]  /*2ca0*/  @UP0 UIADD3 UR4, UR42, UR41, URZ ;  /* 0x000000292a040290 */ /* 0x000fe4000fffe03f */
[----:B------:R-:W-:-:S04]  /*2cb0*/  UISETP.GT.U32.AND UP0, UPT, UR38, 0x1, UPT ;  /* 0x000000012600788c */ /* 0x000fc8000bf04070 */
[----:B------:R-:W-:-:S04]  /*2cc0*/  IMAD.U32 R0, RZ, RZ, UR4 ;  /* 0x00000004ff007e24 */ /* 0x000fc8000f8e00ff */
[----:B------:R-:W-:-:S05]  /*2cd0*/  @P0 IMAD.SHL.U32 R0, R0, 0x8, RZ ;  /* 0x0000000800000824 */ /* 0x000fca00078e00ff */
[----:B------:R-:W-:-:S04]  /*2ce0*/  @P0 LOP3.LUT R0, R0, 0x8, RZ, 0xc0, !PT ;  /* 0x0000000800000812 */ /* 0x000fc800078ec0ff */
[----:B------:R-:W-:-:S04]  /*2cf0*/  @P0 IADD3 R0, R3, 0x10, R0 ;  /* 0x0000001003000810 */ /* 0x000fc80007ffe000 */
[----:B------:R-:W-:-:S04]  /*2d00*/  @P0 PRMT R0, R23, 0x654, R0 ;  /* 0x0000065417000816 */ /* 0x000fc80000000000 */
[----:B------:R0:W-:Y:S01]  /*2d10*/  @P0 SYNCS.ARRIVE.TRANS64.RED.A1T0 RZ, [R0+URZ], RZ ;  /* 0x000000ff00ff09a7 */ /* 0x0001e2000810043f */
[----:B------:R-:W-:-:S13]  /*2d20*/  PLOP3.LUT P0, PT, PT, PT, UP0, 0x80, 0x0 ;  /* 0x000000000000781c */ /* 0x000fda0003f0f008 */
[----:B0-----:R-:W-:Y:S05]  /*2d30*/  @P0 BRA `(.L_x_32) ;  /* 0x0000000000040947 */ /* 0x001fea0003800000 */
[----:B------:R-:W-:Y:S01]  /*2d40*/  BPT.TRAP 0x1 ;  /* 0x000000040000795c */ /* 0x000fe20000300000 */
.L_x_32:
[----:B------:R-:W-:Y:S02]  /*2d50*/  SHF.L.U32 R3, R101, 0x1f, RZ ;  /* 0x0000001f65037819 */ /* 0x000fe400000006ff */
[----:B------:R-:W-:Y:S02]  /*2d60*/  SHF.R.S32.HI R13, RZ, 0x1f, R19 ;  /* 0x0000001fff0d7819 */ /* 0x000fe40000011413 */
[----:B------:R-:W0:Y:S02]  /*2d70*/  SYNCS.PHASECHK.TRANS64.TRYWAIT P0, [R98+URZ+0x8], R3 ;  /* 0x00000803620075a7 */ /* 0x000e24000800017f */
[----:B0-----:R-:W-:Y:S05]  /*2d80*/  @!P0 BRA `(.L_x_34) ;  /* 0x0000004c00d88947 */ /* 0x001fea0003800000 */
.L_x_186:
[----:B------:R-:W-:Y:S01]  /*2d90*/  IMAD.SHL.U32 R5, R18, 0x40, RZ ;  /* 0x0000004012057824 */ /* 0x000fe200078e00ff */
[----:B------:R-:W-:Y:S01]  /*2da0*/  ULDC UR6, c[0x0][0x284] ;  /* 0x0000a10000067ab9 */ /* 0x000fe20000000800 */
[----:B------:R-:W-:Y:S01]  /*2db0*/  IMAD.SHL.U32 R10, R2, 0x80, RZ ;  /* 0x00000080020a7824 */ /* 0x000fe200078e00ff */
[----:B------:R-:W-:Y:S01]  /*2dc0*/  ULDC.64 UR4, c[0x0][0x5d0] ;  /* 0x0001740000047ab9 */ /* 0x000fe20000000a00 */
[----:B------:R-:W-:Y:S01]  /*2dd0*/  IMAD.WIDE R20, R18, 0x40, R92 ;  /* 0x0000004012147825 */ /* 0x000fe200078e025c */
[----:B------:R-:W-:Y:S01]  /*2de0*/  ISETP.GE.AND P0, PT, R5, UR6, PT ;  /* 0x0000000605007c0c */ /* 0x000fe2000bf06270 */
[----:B------:R-:W-:Y:S01]  /*2df0*/  ULDC UR6, c[0x0][0x288] ;  /* 0x0000a20000067ab9 */ /* 0x000fe20000000800 */
[----:B------:R-:W-:Y:S01]  /*2e00*/  SHF.R.S32.HI R11, RZ, 0x1f, R10 ;  /* 0x0000001fff0b7819 */ /* 0x000fe2000001140a */
[----:B------:R-:W-:Y:S01]  /*2e10*/  IMAD R0, R13, UR4, RZ ;  /* 0x000000040d007c24 */ /* 0x000fe2000f8e02ff */
[----:B------:R-:W-:Y:S01]  /*2e20*/  ISETP.GE.OR P0, PT, R10, UR6, P0 ;  /* 0x000000060a007c0c */ /* 0x000fe20008706670 */
[----:B0-----:R-:W-:-:S04]  /*2e30*/  IMAD.WIDE.U32 R2, R19, UR4, R94 ;  /* 0x0000000413027c25 */ /* 0x001fc8000f8e005e */
[----:B------:R-:W-:Y:S01]  /*2e40*/  IMAD R7, R19, UR5, R0 ;  /* 0x0000000513077c24 */ /* 0x000fe2000f8e0200 */
[----:B------:R-:W-:Y:S01]  /*2e50*/  IADD3 R2, P1, R10, R2, RZ ;  /* 0x000000020a027210 */ /* 0x000fe20007f3e0ff */
[----:B------:R-:W-:Y:S02]  /*2e60*/  ULDC.64 UR4, c[0x0][0x5c8] ;  /* 0x0001720000047ab9 */ /* 0x000fe40000000a00 */
[----:B------:R-:W-:Y:S01]  /*2e70*/  IMAD R9, R21, UR4, RZ ;  /* 0x0000000415097c24 */ /* 0x000fe2000f8e02ff */
[----:B------:R-:W-:-:S03]  /*2e80*/  IADD3.X R3, R11, R3, R7, P1, !PT ;  /* 0x000000030b037210 */ /* 0x000fc60000ffe407 */
[C---:B------:R-:W-:Y:S02]  /*2e90*/  IMAD R9, R20.reuse, UR5, R9 ;  /* 0x0000000514097c24 */ /* 0x040fe4000f8e0209 */
[----:B------:R-:W-:Y:S01]  /*2ea0*/  IMAD.WIDE.U32 R104, R20, UR4, R2 ;  /* 0x0000000414687c25 */ /* 0x000fe2000f8e0002 */
[----:B------:R-:W-:Y:S06]  /*2eb0*/  @P0 BRA `(.L_x_35) ;  /* 0x0000003000d00947 */ /* 0x000fec0003800000 */
[----:B-----5:R-:W-:Y:S01]  /*2ec0*/  FSETP.NEU.AND P1, PT, R90, RZ, PT ;  /* 0x000000ff5a00720b */ /* 0x020fe20003f2d000 */
[----:B------:R-:W-:Y:S01]  /*2ed0*/  IMAD.IADD R18, R97, 0x1, -R10 ;  /* 0x0000000161127824 */ /* 0x000fe200078e0a0a */
[----:B------:R-:W-:Y:S01]  /*2ee0*/  BSSY B0, `(.L_x_35) ;  /* 0x0000331000007945 */ /* 0x000fe20003800000 */
[----:B------:R-:W-:Y:S02]  /*2ef0*/  IMAD.IADD R0, R100, 0x1, -R5 ;  /* 0x0000000164007824 */ /* 0x000fe400078e0a05 */
[----:B------:R-:W-:Y:S01]  /*2f00*/  IMAD.IADD R7, R105, 0x1, R9 ;  /* 0x0000000169077824 */ /* 0x000fe200078e0209 */
[----:B------:R-:W-:-:S04]  /*2f10*/  ISETP.GT.AND P0, PT, R18, RZ, PT ;  /* 0x000000ff1200720c */ /* 0x000fc80003f04270 */
[----:B------:R-:W-:-:S03]  /*2f20*/  ISETP.GT.AND P2, PT, R0, RZ, P0 ;  /* 0x000000ff0000720c */ /* 0x000fc60000744270 */
[----:B------:R-:W-:Y:S10]  /*2f30*/  @!P1 BRA `(.L_x_36) ;  /* 0x0000002400149947 */ /* 0x000ff40003800000 */
[----:B------:R-:W0:Y:S01]  /*2f40*/  LDC.64 R106, c[0x0][0x5b8] ;  /* 0x00016e00ff6a7b82 */ /* 0x000e220000000a00 */
[----:B------:R-:W-:-:S07]  /*2f50*/  ULDC.64 UR4, c[0x0][0x5c0] ;  /* 0x0001700000047ab9 */ /* 0x000fce0000000a00 */
[----:B------:R-:W1:Y:S08]  /*2f60*/  LDC.64 R108, c[0x0][0x5b0] ;  /* 0x00016c00ff6c7b82 */ /* 0x000e700000000a00 */
[----:B------:R-:W2:Y:S01]  /*2f70*/  LDC.64 R110, c[0x0][0x5a8] ;  /* 0x00016a00ff6e7b82 */ /* 0x000ea20000000a00 */
[-C--:B0-----:R-:W-:Y:S02]  /*2f80*/  IMAD R4, R13, R106.reuse, RZ ;  /* 0x0000006a0d047224 */ /* 0x081fe400078e02ff */
[----:B------:R-:W-:-:S04]  /*2f90*/  IMAD.WIDE.U32 R2, R19, R106, R94 ;  /* 0x0000006a13027225 */ /* 0x000fc800078e005e */
[----:B------:R-:W-:Y:S01]  /*2fa0*/  IMAD R103, R19, R107, R4 ;  /* 0x0000006b13677224 */ /* 0x000fe200078e0204 */
[----:B------:R-:W-:Y:S01]  /*2fb0*/  IADD3 R4, P1, R10, R2, RZ ;  /* 0x000000020a047210 */ /* 0x000fe20007f3e0ff */
[----:B-1----:R-:W-:-:S03]  /*2fc0*/  IMAD R2, R21, R108, RZ ;  /* 0x0000006c15027224 */ /* 0x002fc600078e02ff */
[----:B------:R-:W-:Y:S01]  /*2fd0*/  IADD3.X R5, R11, R3, R103, P1, !PT ;  /* 0x000000030b057210 */ /* 0x000fe20000ffe467 */
[C---:B------:R-:W-:Y:S02]  /*2fe0*/  IMAD R105, R20.reuse, R109, R2 ;  /* 0x0000006d14697224 */ /* 0x040fe400078e0202 */
[----:B------:R-:W-:-:S04]  /*2ff0*/  IMAD.WIDE.U32 R2, R20, R108, R4 ;  /* 0x0000006c14027225 */ /* 0x000fc800078e0004 */
[----:B------:R-:W-:Y:S01]  /*3000*/  IMAD.IADD R3, R3, 0x1, R105 ;  /* 0x0000000103037824 */ /* 0x000fe200078e0269 */
[----:B--2---:R-:W-:-:S04]  /*3010*/  LEA R8, P1, R2, R110, 0x2 ;  /* 0x0000006e02087211 */ /* 0x004fc800078210ff */
[----:B------:R-:W-:-:S05]  /*3020*/  LEA.HI.X R9, R2, R111, R3, 0x2, P1 ;  /* 0x0000006f02097211 */ /* 0x000fca00008f1403 */
[----:B------:R0:W2:Y:S01]  /*3030*/  @P2 LDG.E.LTC128B R21, desc[UR36][R8.64] ;  /* 0x0000002408152981 */ /* 0x0000a2000c1e1920 */
[----:B------:R-:W-:Y:S01]  /*3040*/  IMAD.WIDE.U32 R2, R20, R108, R10 ;  /* 0x0000006c14027225 */ /* 0x000fe200078e000a */
[----:B------:R-:W-:Y:S01]  /*3050*/  SHF.L.U64.HI R15, R108, 0x3, R109 ;  /* 0x000000036c0f7819 */ /* 0x000fe2000001026d */
[----:B------:R-:W-:Y:S01]  /*3060*/  BSSY B1, `(.L_x_37) ;  /* 0x0000017000017945 */ /* 0x000fe20003800000 */
[----:B------:R-:W-:Y:S01]  /*3070*/  ISETP.GT.AND P0, PT, R0, 0x8, P0 ;  /* 0x000000080000780c */ /* 0x000fe20000704270 */
[----:B------:R-:W-:Y:S01]  /*3080*/  IMAD.SHL.U32 R14, R108, 0x8, RZ ;  /* 0x000000086c0e7824 */ /* 0x000fe200078e00ff */
[----:B------:R-:W-:-:S03]  /*3090*/  IADD3 R12, P1, R94, R2, RZ ;  /* 0x000000025e0c7210 */ /* 0x000fc60007f3e0ff */
[----:B------:R-:W-:Y:S01]  /*30a0*/  IMAD.WIDE.U32 R14, R20, R108, R14 ;  /* 0x0000006c140e7225 */ /* 0x000fe200078e000e */
[----:B------:R-:W-:Y:S02]  /*30b0*/  IADD3.X R13, R95, R105, R3, P1, !PT ;  /* 0x000000695f0d7210 */ /* 0x000fe40000ffe403 */
[C---:B------:R-:W-:Y:S01]  /*30c0*/  LEA R6, P1, R104.reuse, UR4, 0x2 ;  /* 0x0000000468067c11 */ /* 0x040fe2000f8210ff */
[----:B------:R-:W-:Y:S02]  /*30d0*/  IMAD.IADD R105, R105, 0x1, R15 ;  /* 0x0000000169697824 */ /* 0x000fe400078e020f */
[----:B------:R-:W-:Y:S01]  /*30e0*/  IMAD.WIDE.U32 R12, R19, R106, R12 ;  /* 0x0000006a130c7225 */ /* 0x000fe200078e000c */
[----:B------:R-:W-:Y:S02]  /*30f0*/  LEA.HI.X R7, R104, UR5, R7, 0x2, P1 ;  /* 0x0000000568077c11 */ /* 0x000fe400088f1407 */
[----:B------:R-:W-:Y:S01]  /*3100*/  ISETP.GT.AND P1, PT, R18, 0x1, PT ;  /* 0x000000011200780c */ /* 0x000fe20003f24270 */
[----:B------:R-:W-:Y:S01]  /*3110*/  IMAD.IADD R3, R103, 0x1, R13 ;  /* 0x0000000167037824 */ /* 0x000fe200078e020d */
[----:B------:R-:W-:-:S02]  /*3120*/  LEA R2, P3, R12, R110, 0x2 ;  /* 0x0000006e0c027211 */ /* 0x000fc400078610ff */
[----:B------:R-:W-:Y:S02]  /*3130*/  ISETP.GT.AND P5, PT, R0, RZ, P1 ;  /* 0x000000ff0000720c */ /* 0x000fe40000fa4270 */
[----:B------:R-:W-:Y:S02]  /*3140*/  LEA.HI.X R3, R12, R111, R3, 0x2, P3 ;  /* 0x0000006f0c037211 */ /* 0x000fe400018f1403 */
[----:B0-----:R-:W-:-:S04]  /*3150*/  IADD3 R8, P3, R4, R14, RZ ;  /* 0x0000000e04087210 */ /* 0x001fc80007f7e0ff */
[----:B------:R-:W-:Y:S01]  /*3160*/  LEA R12, P4, R8, R110, 0x2 ;  /* 0x0000006e080c7211 */ /* 0x000fe200078810ff */
[----:B------:R-:W-:Y:S02]  /*3170*/  IMAD.X R5, R105, 0x1, R5, P3 ;  /* 0x0000000169057824 */ /* 0x000fe400018e0605 */
[----:B--2---:R-:W-:-:S04]  /*3180*/  FMUL R9, R21, R90 ;  /* 0x0000005a15097220 */ /* 0x004fc80000400000 */
[----:B------:R-:W-:-:S05]  /*3190*/  FFMA R9, R24, R89, R9 ;  /* 0x0000005918097223 */ /* 0x000fca0000000009 */
[----:B------:R0:W-:Y:S01]  /*31a0*/  @P2 STG.E desc[UR36][R6.64], R9 ;  /* 0x0000000906002986 */ /* 0x0001e2000c101924 */
[----:B------:R-:W-:Y:S05]  /*31b0*/  @!P5 BRA `(.L_x_38) ;  /* 0x000000000004d947 */ /* 0x000fea0003800000 */
[----:B------:R1:W5:Y:S02]  /*31c0*/  LDG.E.LTC128B R21, desc[UR36][R2.64+0x4] ;  /* 0x0000042402157981 */ /* 0x000364000c1e1920 */
.L_x_38:
[----:B------:R-:W-:Y:S05]  /*31d0*/  BSYNC B1 ;  /* 0x0000000000017941 */ /* 0x000fea0003800000 */
.L_x_37:
[----:B-----5:R-:W-:Y:S01]  /*31e0*/  FMUL R4, R21, R90 ;  /* 0x0000005a15047220 */ /* 0x020fe20000400000 */
[----:B------:R-:W-:-:S03]  /*31f0*/  LEA.HI.X R13, R8, R111, R5, 0x2, P4 ;  /* 0x0000006f080d7211 */ /* 0x000fc600020f1405 */
[----:B------:R-:W-:-:S05]  /*3200*/  FFMA R25, R25, R89, R4 ;  /* 0x0000005919197223 */ /* 0x000fca0000000004 */
[----:B------:R2:W-:Y:S04]  /*3210*/  @P5 STG.E desc[UR36][R6.64+0x4], R25 ;  /* 0x0000041906005986 */ /* 0x0005e8000c101924 */
[----:B------:R-:W3:Y:S01]  /*3220*/  @P0 LDG.E.LTC128B R21, desc[UR36][R12.64] ;  /* 0x000000240c150981 */ /* 0x000ee2000c1e1920 */
[----:B------:R-:W-:Y:S01]  /*3230*/  IADD3 R10, P2, P3, R94, R14, R10 ;  /* 0x0000000e5e0a7210 */ /* 0x000fe20007b5e00a */
[----:B------:R-:W-:Y:S01]  /*3240*/  BSSY B1, `(.L_x_39) ;  /* 0x0000010000017945 */ /* 0x000fe20003800000 */
[C---:B0-----:R-:W-:Y:S02]  /*3250*/  SHF.L.U64.HI R9, R96.reuse, 0x2, R91 ;  /* 0x0000000260097819 */ /* 0x041fe4000001025b */
[----:B------:R-:W-:Y:S02]  /*3260*/  IADD3.X R11, R95, R105, R11, P2, P3 ;  /* 0x000000695f0b7210 */ /* 0x000fe400017e640b */
[----:B------:R-:W-:-:S02]  /*3270*/  LEA R8, P3, R96, R6, 0x2 ;  /* 0x0000000660087211 */ /* 0x000fc400078610ff */
[----:B------:R-:W-:Y:S01]  /*3280*/  ISETP.GT.AND P1, PT, R0, 0x8, P1 ;  /* 0x000000080000780c */ /* 0x000fe20000f24270 */
[----:B------:R-:W-:Y:S01]  /*3290*/  IMAD.WIDE.U32 R10, R19, R106, R10 ;  /* 0x0000006a130a7225 */ /* 0x000fe200078e000a */
[----:B------:R-:W-:-:S03]  /*32a0*/  ISETP.GT.AND P2, PT, R18, 0x8, PT ;  /* 0x000000081200780c */ /* 0x000fc60003f44270 */
[----:B------:R-:W-:Y:S01]  /*32b0*/  IMAD.X R9, R9, 0x1, R7, P3 ;  /* 0x0000000109097824 */ /* 0x000fe200018e0607 */
[----:B------:R-:W-:Y:S01]  /*32c0*/  LEA R4, P4, R10, R110, 0x2 ;  /* 0x0000006e0a047211 */ /* 0x000fe200078810ff */
[----:B------:R-:W-:Y:S02]  /*32d0*/  IMAD.IADD R11, R103, 0x1, R11 ;  /* 0x00000001670b7824 */ /* 0x000fe400078e020b */
[----:B---3--:R-:W-:-:S04]  /*32e0*/  FMUL R5, R21, R90 ;  /* 0x0000005a15057220 */ /* 0x008fc80000400000 */
[----:B------:R-:W-:Y:S01]  /*32f0*/  FFMA R13, R26, R89, R5 ;  /* 0x000000591a0d7223 */ /* 0x000fe20000000005 */
[----:B------:R-:W-:-:S04]  /*3300*/  LEA.HI.X R5, R10, R111, R11, 0x2, P4 ;  /* 0x0000006f0a057211 */ /* 0x000fc800020f140b */
[----:B------:R2:W-:Y:S01]  /*3310*/  @P0 STG.E desc[UR36][R8.64], R13 ;  /* 0x0000000d08000986 */ /* 0x0005e2000c101924 */
[----:B------:R-:W-:Y:S05]  /*3320*/  @!P1 BRA `(.L_x_40) ;  /* 0x0000000000049947 */ /* 0x000fea0003800000 */
[----:B------:R0:W5:Y:S02]  /*3330*/  LDG.E.LTC128B R21, desc[UR36][R4.64+0x4] ;  /* 0x0000042404157981 */ /* 0x000164000c1e1920 */
.L_x_40:
[----:B------:R-:W-:Y:S05]  /*3340*/  BSYNC B1 ;  /* 0x0000000000017941 */ /* 0x000fea0003800000 */
.L_x_39:
[----:B-----5:R-:W-:Y:S01]  /*3350*/  FMUL R10, R21, R90 ;  /* 0x0000005a150a7220 */ /* 0x020fe20000400000 */
[----:B------:R-:W-:Y:S01]  /*3360*/  ISETP.GT.AND P3, PT, R0, RZ, P2 ;  /* 0x000000ff0000720c */ /* 0x000fe20001764270 */
[----:B------:R-:W-:Y:S01]  /*3370*/  BSSY B1, `(.L_x_41) ;  /* 0x0000006000017945 */ /* 0x000fe20003800000 */
[----:B------:R-:W-:Y:S01]  /*3380*/  ISETP.GT.AND P0, PT, R18, 0x9, PT ;  /* 0x000000091200780c */ /* 0x000fe20003f04270 */
[----:B------:R-:W-:-:S05]  /*3390*/  FFMA R27, R27, R89, R10 ;  /* 0x000000591b1b7223 */ /* 0x000fca000000000a */
[----:B------:R3:W-:Y:S05]  /*33a0*/  @P1 STG.E desc[UR36][R8.64+0x4], R27 ;  /* 0x0000041b08001986 */ /* 0x0007ea000c101924 */
[----:B------:R-:W-:Y:S05]  /*33b0*/  @!P3 BRA `(.L_x_42) ;  /* 0x000000000004b947 */ /* 0x000fea0003800000 */
[----:B------:R4:W5:Y:S02]  /*33c0*/  LDG.E.LTC128B R21, desc[UR36][R2.64+0x20] ;  /* 0x0000202402157981 */ /* 0x000964000c1e1920 */
.L_x_42:
[----:B------:R-:W-:Y:S05]  /*33d0*/  BSYNC B1 ;  /* 0x0000000000017941 */ /* 0x000fea0003800000 */
.L_x_41:
[----:B-----5:R-:W-:Y:S01]  /*33e0*/  FMUL R11, R21, R90 ;  /* 0x0000005a150b7220 */ /* 0x020fe20000400000 */
[----:B------:R-:W-:Y:S01]  /*33f0*/  ISETP.GT.AND P1, PT, R0, RZ, P0 ;  /* 0x000000ff0000720c */ /* 0x000fe20000724270 */
[----:B------:R-:W-:Y:S02]  /*3400*/  BSSY B1, `(.L_x_43) ;  /* 0x0000005000017945 */ /* 0x000fe40003800000 */
[----:B------:R-:W-:-:S05]  /*3410*/  FFMA R11, R28, R89, R11 ;  /* 0x000000591c0b7223 */ /* 0x000fca000000000b */
[----:B------:R0:W-:Y:S05]  /*3420*/  @P3 STG.E desc[UR36][R6.64+0x20], R11 ;  /* 0x0000200b06003986 */ /* 0x0001ea000c101924 */
[----:B------:R-:W-:Y:S05]  /*3430*/  @!P1 BRA `(.L_x_44) ;  /* 0x0000000000049947 */ /* 0x000fea0003800000 */
[----:B------:R0:W5:Y:S02]  /*3440*/  LDG.E.LTC128B R21, desc[UR36][R2.64+0x24] ;  /* 0x0000242402157981 */ /* 0x000164000c1e1920 */
.L_x_44:
[----:B------:R-:W-:Y:S05]  /*3450*/  BSYNC B1 ;  /* 0x0000000000017941 */ /* 0x000fea0003800000 */
.L_x_43:
[----:B-----5:R-:W-:Y:S01]  /*3460*/  FMUL R10, R21, R90 ;  /* 0x0000005a150a7220 */ /* 0x020fe20000400000 */
[----:B------:R-:W-:Y:S01]  /*3470*/  ISETP.GT.AND P2, PT, R0, 0x8, P2 ;  /* 0x000000080000780c */ /* 0x000fe20001744270 */
[----:B------:R-:W-:Y:S02]  /*3480*/  BSSY B1, `(.L_x_45) ;  /* 0x0000005000017945 */ /* 0x000fe40003800000 */
[----:B------:R-:W-:-:S05]  /*3490*/  FFMA R29, R29, R89, R10 ;  /* 0x000000591d1d7223 */ /* 0x000fca000000000a */
[----:B------:R0:W-:Y:S05]  /*34a0*/  @P1 STG.E desc[UR36][R6.64+0x24], R29 ;  /* 0x0000241d06001986 */ /* 0x0001ea000c101924 */
[----:B------:R-:W-:Y:S05]  /*34b0*/  @!P2 BRA `(.L_x_46) ;  /* 0x000000000004a947 */ /* 0x000fea0003800000 */
[----:B------:R0:W5:Y:S02]  /*34c0*/  LDG.E.LTC128B R21, desc[UR36][R4.64+0x20] ;  /* 0x0000202404157981 */ /* 0x000164000c1e1920 */
.L_x_46:
[----:B------:R-:W-:Y:S05]  /*34d0*/  BSYNC B1 ;  /* 0x0000000000017941 */ /* 0x000fea0003800000 */
.L_x_45:
[----:B0----5:R-:W-:Y:S01]  /*34e0*/  FMUL R11, R21, R90 ;  /* 0x0000005a150b7220 */ /* 0x021fe20000400000 */
[----:B------:R-:W-:Y:S01]  /*34f0*/  ISETP.GT.AND P0, PT, R0, 0x8, P0 ;  /* 0x000000080000780c */ /* 0x000fe20000704270 */
[----:B------:R-:W-:Y:S01]  /*3500*/  BSSY B1, `(.L_x_47) ;  /* 0x0000006000017945 */ /* 0x000fe20003800000 */
[----:B------:R-:W-:Y:S01]  /*3510*/  ISETP.GT.AND P1, PT, R18, 0x10, PT ;  /* 0x000000101200780c */ /* 0x000fe20003f24270 */
[----:B------:R-:W-:-:S05]  /*3520*/  FFMA R11, R30, R89, R11 ;  /* 0x000000591e0b7223 */ /* 0x000fca000000000b */
[----:B------:R0:W-:Y:S05]  /*3530*/  @P2 STG.E desc[UR36][R8.64+0x20], R11 ;  /* 0x0000200b08002986 */ /* 0x0001ea000c101924 */
[----:B------:R-:W-:Y:S05]  /*3540*/  @!P0 BRA `(.L_x_48) ;  /* 0x0000000000048947 */ /* 0x000fea0003800000 */
[----:B------:R0:W5:Y:S02]  /*3550*/  LDG.E.LTC128B R21, desc[UR36][R4.64+0x24] ;  /* 0x0000242404157981 */ /* 0x000164000c1e1920 */
.L_x_48:
[----:B------:R-:W-:Y:S05]  /*3560*/  BSYNC B1 ;  /* 0x0000000000017941 */ /* 0x000fea0003800000 */
.L_x_47:
        /* <DEDUP_REMOVED lines=8> */
.L_x_50:
[----:B------:R-:W-:Y:S05]  /*35f0*/  BSYNC B1 ;  /* 0x0000000000017941 */ /* 0x000fea0003800000 */
.L_x_49:
[----:B0----5:R-:W-:Y:S01]  /*3600*/  FMUL R11, R21, R90 ;  /* 0x0000005a150b7220 */ /* 0x021fe20000400000 */
[----:B------:R-:W-:Y:S01]  /*3610*/  ISETP.GT.AND P0, PT, R0, RZ, P2 ;  /* 0x000000ff0000720c */ /* 0x000fe20001704270 */
[----:B------:R-:W-:Y:S02]  /*3620*/  BSSY B1, `(.L_x_51) ;  /* 0x0000005000017945 */ /* 0x000fe40003800000 */
[----:B------:R-:W-:-:S05]  /*3630*/  FFMA R11, R32, R89, R11 ;  /* 0x00000059200b7223 */ /* 0x000fca000000000b */
[----:B------:R0:W-:Y:S05]  /*3640*/  @P3 STG.E desc[UR36][R6.64+0x40], R11 ;  /* 0x0000400b06003986 */ /* 0x0001ea000c101924 */
[----:B------:R-:W-:Y:S05]  /*3650*/  @!P0 BRA `(.L_x_52) ;  /* 0x0000000000048947 */ /* 0x000fea0003800000 */
[----:B------:R0:W5:Y:S02]  /*3660*/  LDG.E.LTC128B R21, desc[UR36][R2.64+0x44] ;  /* 0x0000442402157981 */ /* 0x000164000c1e1920 */
.L_x_52:
[----:B------:R-:W-:Y:S05]  /*3670*/  BSYNC B1 ;  /* 0x0000000000017941 */ /* 0x000fea0003800000 */
.L_x_51:
[----:B-----5:R-:W-:Y:S01]  /*3680*/  FMUL R10, R21, R90 ;  /* 0x0000005a150a7220 */ /* 0x020fe20000400000 */
[----:B------:R-:W-:Y:S01]  /*3690*/  ISETP.GT.AND P1, PT, R0, 0x8, P1 ;  /* 0x000000080000780c */ /* 0x000fe20000f24270 */
[----:B------:R-:W-:Y:S02]  /*36a0*/  BSSY B1, `(.L_x_53) ;  /* 0x0000005000017945 */ /* 0x000fe40003800000 */
[----:B------:R-:W-:-:S05]  /*36b0*/  FFMA R33, R33, R89, R10 ;  /* 0x0000005921217223 */ /* 0x000fca000000000a */
[----:B------:R0:W-:Y:S05]  /*36c0*/  @P0 STG.E desc[UR36][R6.64+0x44], R33 ;  /* 0x0000442106000986 */ /* 0x0001ea000c101924 */
[----:B------:R-:W-:Y:S05]  /*36d0*/  @!P1 BRA `(.L_x_54) ;  /* 0x0000000000049947 */ /* 0x000fea0003800000 */
[----:B------:R0:W5:Y:S02]  /*36e0*/  LDG.E.LTC128B R21, desc[UR36][R4.64+0x40] ;  /* 0x0000402404157981 */ /* 0x000164000c1e1920 */
.L_x_54:
[----:B------:R-:W-:Y:S05]  /*36f0*/  BSYNC B1 ;  /* 0x0000000000017941 */ /* 0x000fea0003800000 */
.L_x_53:
        /* <DEDUP_REMOVED lines=8> */
.L_x_56:
[----:B------:R-:W-:Y:S05]  /*3780*/  BSYNC B1 ;  /* 0x0000000000017941 */ /* 0x000fea0003800000 */
.L_x_55:
        /* <DEDUP_REMOVED lines=8> */
.L_x_58:
[----:B------:R-:W-:Y:S05]  /*3810*/  BSYNC B1 ;  /* 0x0000000000017941 */ /* 0x000fea0003800000 */
.L_x_57:
[----:B0----5:R-:W-:Y:S01]  /*3820*/  FMUL R11, R21, R90 ;  /* 0x0000005a150b7220 */ /* 0x021fe20000400000 */
[----:B------:R-:W-:Y:S01]  /*3830*/  ISETP.GT.AND P2, PT, R0, RZ, P1 ;  /* 0x000000ff0000720c */ /* 0x000fe20000f44270 */
[----:B------:R-:W-:Y:S02]  /*3840*/  BSSY B1, `(.L_x_59) ;  /* 0x0000005000017945 */ /* 0x000fe40003800000 */
[----:B------:R-:W-:-:S05]  /*3850*/  FFMA R11, R36, R89, R11 ;  /* 0x00000059240b7223 */ /* 0x000fca000000000b */
[----:B------:R0:W-:Y:S05]  /*3860*/  @P3 STG.E desc[UR36][R6.64+0x60], R11 ;  /* 0x0000600b06003986 */ /* 0x0001ea000c101924 */
[----:B------:R-:W-:Y:S05]  /*3870*/  @!P2 BRA `(.L_x_60) ;  /* 0x000000000004a947 */ /* 0x000fea0003800000 */
[----:B------:R0:W5:Y:S02]  /*3880*/  LDG.E.LTC128B R21, desc[UR36][R2.64+0x64] ;  /* 0x0000642402157981 */ /* 0x000164000c1e1920 */
.L_x_60:
[----:B------:R-:W-:Y:S05]  /*3890*/  BSYNC B1 ;  /* 0x0000000000017941 */ /* 0x000fea0003800000 */
.L_x_59:
[----:B-----5:R-:W-:Y:S01]  /*38a0*/  FMUL R10, R21, R90 ;  /* 0x0000005a150a7220 */ /* 0x020fe20000400000 */
[----:B------:R-:W-:Y:S01]  /*38b0*/  ISETP.GT.AND P0, PT, R0, 0x8, P0 ;  /* 0x000000080000780c */ /* 0x000fe20000704270 */
[----:B------:R-:W-:Y:S02]  /*38c0*/  BSSY B1, `(.L_x_61) ;  /* 0x0000005000017945 */ /* 0x000fe40003800000 */
[----:B------:R-:W-:-:S05]  /*38d0*/  FFMA R37, R37, R89, R10 ;  /* 0x0000005925257223 */ /* 0x000fca000000000a */
[----:B------:R0:W-:Y:S05]  /*38e0*/  @P2 STG.E desc[UR36][R6.64+0x64], R37 ;  /* 0x0000642506002986 */ /* 0x0001ea000c101924 */
[----:B------:R-:W-:Y:S05]  /*38f0*/  @!P0 BRA `(.L_x_62) ;  /* 0x0000000000048947 */ /* 0x000fea0003800000 */
[----:B------:R0:W5:Y:S02]  /*3900*/  LDG.E.LTC128B R21, desc[UR36][R4.64+0x60] ;  /* 0x0000602404157981 */ /* 0x000164000c1e1920 */
.L_x_62:
[----:B------:R-:W-:Y:S05]  /*3910*/  BSYNC B1 ;  /* 0x0000000000017941 */ /* 0x000fea0003800000 */
.L_x_61:
        /* <DEDUP_REMOVED lines=8> */
.L_x_64:
[----:B------:R-:W-:Y:S05]  /*39a0*/  BSYNC B1 ;  /* 0x0000000000017941 */ /* 0x000fea0003800000 */
.L_x_63:
        /* <DEDUP_REMOVED lines=8> */
.L_x_66:
[----:B------:R-:W-:Y:S05]  /*3a30*/  BSYNC B1 ;  /* 0x0000000000017941 */ /* 0x000fea0003800000 */
.L_x_65:
[----:B0----5:R-:W-:Y:S01]  /*3a40*/  FMUL R11, R21, R90 ;  /* 0x0000005a150b7220 */ /* 0x021fe20000400000 */
[----:B------:R-:W-:Y:S01]  /*3a50*/  ISETP.GT.AND P1, PT, R0, RZ, P0 ;  /* 0x000000ff0000720c */ /* 0x000fe20000724270 */
[----:B------:R-:W-:Y:S02]  /*3a60*/  BSSY B1, `(.L_x_67) ;  /* 0x0000005000017945 */ /* 0x000fe40003800000 */
[----:B------:R-:W-:-:S05]  /*3a70*/  FFMA R11, R40, R89, R11 ;  /* 0x00000059280b7223 */ /* 0x000fca000000000b */
[----:B------:R0:W-:Y:S05]  /*3a80*/  @P3 STG.E desc[UR36][R6.64+0x80], R11 ;  /* 0x0000800b06003986 */ /* 0x0001ea000c101924 */
[----:B------:R-:W-:Y:S05]  /*3a90*/  @!P1 BRA `(.L_x_68) ;  /* 0x0000000000049947 */ /* 0x000fea0003800000 */
[----:B------:R0:W5:Y:S02]  /*3aa0*/  LDG.E.LTC128B R21, desc[UR36][R2.64+0x84] ;  /* 0x0000842402157981 */ /* 0x000164000c1e1920 */
.L_x_68:
[----:B------:R-:W-:Y:S05]  /*3ab0*/  BSYNC B1 ;  /* 0x0000000000017941 */ /* 0x000fea0003800000 */
.L_x_67:
[----:B-----5:R-:W-:Y:S01]  /*3ac0*/  FMUL R10, R21, R90 ;  /* 0x0000005a150a7220 */ /* 0x020fe20000400000 */
[----:B------:R-:W-:Y:S01]  /*3ad0*/  ISETP.GT.AND P2, PT, R0, 0x8, P2 ;  /* 0x000000080000780c */ /* 0x000fe20001744270 */
[----:B------:R-:W-:Y:S02]  /*3ae0*/  BSSY B1, `(.L_x_69) ;  /* 0x0000005000017945 */ /* 0x000fe40003800000 */
[----:B------:R-:W-:-:S05]  /*3af0*/  FFMA R41, R41, R89, R10 ;  /* 0x0000005929297223 */ /* 0x000fca000000000a */
[----:B------:R0:W-:Y:S05]  /*3b00*/  @P1 STG.E desc[UR36][R6.64+0x84], R41 ;  /* 0x0000842906001986 */ /* 0x0001ea000c101924 */
[----:B------:R-:W-:Y:S05]  /*3b10*/  @!P2 BRA `(.L_x_70) ;  /* 0x000000000004a947 */ /* 0x000fea0003800000 */
[----:B------:R0:W5:Y:S02]  /*3b20*/  LDG.E.LTC128B R21, desc[UR36][R4.64+0x80] ;  /* 0x0000802404157981 */ /* 0x000164000c1e1920 */
.L_x_70:
[----:B------:R-:W-:Y:S05]  /*3b30*/  BSYNC B1 ;  /* 0x0000000000017941 */ /* 0x000fea0003800000 */
.L_x_69:
        /* <DEDUP_REMOVED lines=8> */
.L_x_72:
[----:B------:R-:W-:Y:S05]  /*3bc0*/  BSYNC B1 ;  /* 0x0000000000017941 */ /* 0x000fea0003800000 */
.L_x_71:
        /* <DEDUP_REMOVED lines=8> */
.L_x_74:
[----:B------:R-:W-:Y:S05]  /*3c50*/  BSYNC B1 ;  /* 0x0000000000017941 */ /* 0x000fea0003800000 */
.L_x_73:
[----:B0----5:R-:W-:Y:S01]  /*3c60*/  FMUL R11, R21, R90 ;  /* 0x0000005a150b7220 */ /* 0x021fe20000400000 */
[----:B------:R-:W-:Y:S01]  /*3c70*/  ISETP.GT.AND P0, PT, R0, RZ, P2 ;  /* 0x000000ff0000720c */ /* 0x000fe20001704270 */
[----:B------:R-:W-:Y:S02]  /*3c80*/  BSSY B1, `(.L_x_75) ;  /* 0x0000005000017945 */ /* 0x000fe40003800000 */
[----:B------:R-:W-:-:S05]  /*3c90*/  FFMA R11, R44, R89, R11 ;  /* 0x000000592c0b7223 */ /* 0x000fca000000000b */
[----:B------:R0:W-:Y:S05]  /*3ca0*/  @P3 STG.E desc[UR36][R6.64+0xa0], R11 ;  /* 0x0000a00b06003986 */ /* 0x0001ea000c101924 */
[----:B------:R-:W-:Y:S05]  /*3cb0*/  @!P0 BRA `(.L_x_76) ;  /* 0x0000000000048947 */ /* 0x000fea0003800000 */
[----:B------:R0:W5:Y:S02]  /*3cc0*/  LDG.E.LTC128B R21, desc[UR36][R2.64+0xa4] ;  /* 0x0000a42402157981 */ /* 0x000164000c1e1920 */
.L_x_76:
[----:B------:R-:W-:Y:S05]  /*3cd0*/  BSYNC B1 ;  /* 0x0000000000017941 */ /* 0x000fea0003800000 */
.L_x_75:
[----:B-----5:R-:W-:Y:S01]  /*3ce0*/  FMUL R10, R21, R90 ;  /* 0x0000005a150a7220 */ /* 0x020fe20000400000 */
[----:B------:R-:W-:Y:S01]  /*3cf0*/  ISETP.GT.AND P1, PT, R0, 0x8, P1 ;  /* 0x000000080000780c */ /* 0x000fe20000f24270 */
[----:B------:R-:W-:Y:S02]  /*3d00*/  BSSY B1, `(.L_x_77) ;  /* 0x0000005000017945 */ /* 0x000fe40003800000 */
[----:B------:R-:W-:-:S05]  /*3d10*/  FFMA R45, R45, R89, R10 ;  /* 0x000000592d2d7223 */ /* 0x000fca000000000a */
[----:B------:R0:W-:Y:S05]  /*3d20*/  @P0 STG.E desc[UR36][R6.64+0xa4], R45 ;  /* 0x0000a42d06000986 */ /* 0x0001ea000c101924 */
[----:B------:R-:W-:Y:S05]  /*3d30*/  @!P1 BRA `(.L_x_78) ;  /* 0x0000000000049947 */ /* 0x000fea0003800000 */
[----:B------:R0:W5:Y:S02]  /*3d40*/  LDG.E.LTC128B R21, desc[UR36][R4.64+0xa0] ;  /* 0x0000a02404157981 */ /* 0x000164000c1e1920 */
.L_x_78:
[----:B------:R-:W-:Y:S05]  /*3d50*/  BSYNC B1 ;  /* 0x0000000000017941 */ /* 0x000fea0003800000 */
.L_x_77:
        /* <DEDUP_REMOVED lines=8> */
.L_x_80:
[----:B------:R-:W-:Y:S05]  /*3de0*/  BSYNC B1 ;  /* 0x0000000000017941 */ /* 0x000fea0003800000 */
.L_x_79:
        /* <DEDUP_REMOVED lines=8> */
.L_x_82:
[----:B------:R-:W-:Y:S05]  /*3e70*/  BSYNC B1 ;  /* 0x0000000000017941 */ /* 0x000fea0003800000 */
.L_x_81:
[----:B0----5:R-:W-:Y:S01]  /*3e80*/  FMUL R11, R21, R90 ;  /* 0x0000005a150b7220 */ /* 0x021fe20000400000 */
[----:B------:R-:W-:Y:S01]  /*3e90*/  ISETP.GT.AND P2, PT, R0, RZ, P1 ;  /* 0x000000ff0000720c */ /* 0x000fe20000f44270 */
[----:B------:R-:W-:Y:S02]  /*3ea0*/  BSSY B1, `(.L_x_83) ;  /* 0x0000005000017945 */ /* 0x000fe40003800000 */
[----:B------:R-:W-:-:S05]  /*3eb0*/  FFMA R11, R48, R89, R11 ;  /* 0x00000059300b7223 */ /* 0x000fca000000000b */
[----:B------:R0:W-:Y:S05]  /*3ec0*/  @P3 STG.E desc[UR36][R6.64+0xc0], R11 ;  /* 0x0000c00b06003986 */ /* 0x0001ea000c101924 */
[----:B------:R-:W-:Y:S05]  /*3ed0*/  @!P2 BRA `(.L_x_84) ;  /* 0x000000000004a947 */ /* 0x000fea0003800000 */
[----:B------:R0:W5:Y:S02]  /*3ee0*/  LDG.E.LTC128B R21, desc[UR36][R2.64+0xc4] ;  /* 0x0000c42402157981 */ /* 0x000164000c1e1920 */
.L_x_84:
[----:B------:R-:W-:Y:S05]  /*3ef0*/  BSYNC B1 ;  /* 0x0000000000017941 */ /* 0x000fea0003800000 */
.L_x_83:
[----:B-----5:R-:W-:Y:S01]  /*3f00*/  FMUL R10, R21, R90 ;  /* 0x0000005a150a7220 */ /* 0x020fe20000400000 */
[----:B------:R-:W-:Y:S01]  /*3f10*/  ISETP.GT.AND P0, PT, R0, 0x8, P0 ;  /* 0x000000080000780c */ /* 0x000fe20000704270 */
[----:B------:R-:W-:Y:S02]  /*3f20*/  BSSY B1, `(.L_x_85) ;  /* 0x0000005000017945 */ /* 0x000fe40003800000 */
[----:B------:R-:W-:-:S05]  /*3f30*/  FFMA R49, R49, R89, R10 ;  /* 0x0000005931317223 */ /* 0x000fca000000000a */
[----:B------:R0:W-:Y:S05]  /*3f40*/  @P2 STG.E desc[UR36][R6.64+0xc4], R49 ;  /* 0x0000c43106002986 */ /* 0x0001ea000c101924 */
[----:B------:R-:W-:Y:S05]  /*3f50*/  @!P0 BRA `(.L_x_86) ;  /* 0x0000000000048947 */ /* 0x000fea0003800000 */
[----:B------:R0:W5:Y:S02]  /*3f60*/  LDG.E.LTC128B R21, desc[UR36][R4.64+0xc0] ;  /* 0x0000c02404157981 */ /* 0x000164000c1e1920 */
.L_x_86:
[----:B------:R-:W-:Y:S05]  /*3f70*/  BSYNC B1 ;  /* 0x0000000000017941 */ /* 0x000fea0003800000 */
.L_x_85:
        /* <DEDUP_REMOVED lines=8> */
.L_x_88:
[----:B------:R-:W-:Y:S05]  /*4000*/  BSYNC B1 ;  /* 0x0000000000017941 */ /* 0x000fea0003800000 */
.L_x_87:
        /* <DEDUP_REMOVED lines=8> */
.L_x_90:
[----:B------:R-:W-:Y:S05]  /*4090*/  BSYNC B1 ;  /* 0x0000000000017941 */ /* 0x000fea0003800000 */
.L_x_89:
[----:B0----5:R-:W-:Y:S01]  /*40a0*/  FMUL R11, R21, R90 ;  /* 0x0000005a150b7220 */ /* 0x021fe20000400000 */
[----:B------:R-:W-:Y:S01]  /*40b0*/  ISETP.GT.AND P1, PT, R0, RZ, P0 ;  /* 0x000000ff0000720c */ /* 0x000fe20000724270 */
[----:B------:R-:W-:Y:S02]  /*40c0*/  BSSY B1, `(.L_x_91) ;  /* 0x0000005000017945 */ /* 0x000fe40003800000 */
[----:B------:R-:W-:-:S05]  /*40d0*/  FFMA R11, R52, R89, R11 ;  /* 0x00000059340b7223 */ /* 0x000fca000000000b */
[----:B------:R0:W-:Y:S05]  /*40e0*/  @P3 STG.E desc[UR36][R6.64+0xe0], R11 ;  /* 0x0000e00b06003986 */ /* 0x0001ea000c101924 */
[----:B------:R-:W-:Y:S05]  /*40f0*/  @!P1 BRA `(.L_x_92) ;  /* 0x0000000000049947 */ /* 0x000fea0003800000 */
[----:B------:R0:W5:Y:S02]  /*4100*/  LDG.E.LTC128B R21, desc[UR36][R2.64+0xe4] ;  /* 0x0000e42402157981 */ /* 0x000164000c1e1920 */
.L_x_92:
[----:B------:R-:W-:Y:S05]  /*4110*/  BSYNC B1 ;  /* 0x0000000000017941 */ /* 0x000fea0003800000 */
.L_x_91:
[----:B-----5:R-:W-:Y:S01]  /*4120*/  FMUL R10, R21, R90 ;  /* 0x0000005a150a7220 */ /* 0x020fe20000400000 */
[----:B------:R-:W-:Y:S01]  /*4130*/  ISETP.GT.AND P2, PT, R0, 0x8, P2 ;  /* 0x000000080000780c */ /* 0x000fe20001744270 */
[----:B------:R-:W-:Y:S02]  /*4140*/  BSSY B1, `(.L_x_93) ;  /* 0x0000005000017945 */ /* 0x000fe40003800000 */
[----:B------:R-:W-:-:S05]  /*4150*/  FFMA R53, R53, R89, R10 ;  /* 0x0000005935357223 */ /* 0x000fca000000000a */
[----:B------:R0:W-:Y:S05]  /*4160*/  @P1 STG.E desc[UR36][R6.64+0xe4], R53 ;  /* 0x0000e43506001986 */ /* 0x0001ea000c101924 */
[----:B------:R-:W-:Y:S05]  /*4170*/  @!P2 BRA `(.L_x_94) ;  /* 0x000000000004a947 */ /* 0x000fea0003800000 */
[----:B------:R0:W5:Y:S02]  /*4180*/  LDG.E.LTC128B R21, desc[UR36][R4.64+0xe0] ;  /* 0x0000e02404157981 */ /* 0x000164000c1e1920 */
.L_x_94:
[----:B------:R-:W-:Y:S05]  /*4190*/  BSYNC B1 ;  /* 0x0000000000017941 */ /* 0x000fea0003800000 */
.L_x_93:
        /* <DEDUP_REMOVED lines=8> */
.L_x_96:
[----:B------:R-:W-:Y:S05]  /*4220*/  BSYNC B1 ;  /* 0x0000000000017941 */ /* 0x000fea0003800000 */
.L_x_95:
        /* <DEDUP_REMOVED lines=8> */
.L_x_98:
[----:B------:R-:W-:Y:S05]  /*42b0*/  BSYNC B1 ;  /* 0x0000000000017941 */ /* 0x000fea0003800000 */
.L_x_97:
[----:B0----5:R-:W-:Y:S01]  /*42c0*/  FMUL R11, R21, R90 ;  /* 0x0000005a150b7220 */ /* 0x021fe20000400000 */
[----:B------:R-:W-:Y:S01]  /*42d0*/  ISETP.GT.AND P0, PT, R0, RZ, P2 ;  /* 0x000000ff0000720c */ /* 0x000fe20001704270 */
[----:B------:R-:W-:Y:S02]  /*42e0*/  BSSY B1, `(.L_x_99) ;  /* 0x0000005000017945 */ /* 0x000fe40003800000 */
[----:B------:R-:W-:-:S05]  /*42f0*/  FFMA R11, R56, R89, R11 ;  /* 0x00000059380b7223 */ /* 0x000fca000000000b */
[----:B------:R0:W-:Y:S05]  /*4300*/  @P3 STG.E desc[UR36][R6.64+0x100], R11 ;  /* 0x0001000b06003986 */ /* 0x0001ea000c101924 */
[----:B------:R-:W-:Y:S05]  /*4310*/  @!P0 BRA `(.L_x_100) ;  /* 0x0000000000048947 */ /* 0x000fea0003800000 */
[----:B------:R0:W5:Y:S02]  /*4320*/  LDG.E.LTC128B R21, desc[UR36][R2.64+0x104] ;  /* 0x0001042402157981 */ /* 0x000164000c1e1920 */
.L_x_100:
[----:B------:R-:W-:Y:S05]  /*4330*/  BSYNC B1 ;  /* 0x0000000000017941 */ /* 0x000fea0003800000 */
.L_x_99:
[----:B-----5:R-:W-:Y:S01]  /*4340*/  FMUL R10, R21, R90 ;  /* 0x0000005a150a7220 */ /* 0x020fe20000400000 */
[----:B------:R-:W-:Y:S01]  /*4350*/  ISETP.GT.AND P1, PT, R0, 0x8, P1 ;  /* 0x000000080000780c */ /* 0x000fe20000f24270 */
[----:B------:R-:W-:Y:S02]  /*4360*/  BSSY B1, `(.L_x_101) ;  /* 0x0000005000017945 */ /* 0x000fe40003800000 */
[----:B------:R-:W-:-:S05]  /*4370*/  FFMA R57, R57, R89, R10 ;  /* 0x0000005939397223 */ /* 0x000fca000000000a */
[----:B------:R0:W-:Y:S05]  /*4380*/  @P0 STG.E desc[UR36][R6.64+0x104], R57 ;  /* 0x0001043906000986 */ /* 0x0001ea000c101924 */
[----:B------:R-:W-:Y:S05]  /*4390*/  @!P1 BRA `(.L_x_102) ;  /* 0x0000000000049947 */ /* 0x000fea0003800000 */
[----:B------:R0:W5:Y:S02]  /*43a0*/  LDG.E.LTC128B R21, desc[UR36][R4.64+0x100] ;  /* 0x0001002404157981 */ /* 0x000164000c1e1920 */
.L_x_102:
[----:B------:R-:W-:Y:S05]  /*43b0*/  BSYNC B1 ;  /* 0x0000000000017941 */ /* 0x000fea0003800000 */
.L_x_101:
        /* <DEDUP_REMOVED lines=8> */
.L_x_104:
[----:B------:R-:W-:Y:S05]  /*4440*/  BSYNC B1 ;  /* 0x0000000000017941 */ /* 0x000fea0003800000 */
.L_x_103:
        /* <DEDUP_REMOVED lines=8> */
.L_x_106:
[----:B------:R-:W-:Y:S05]  /*44d0*/  BSYNC B1 ;  /* 0x0000000000017941 */ /* 0x000fea0003800000 */
.L_x_105:
[----:B0----5:R-:W-:Y:S01]  /*44e0*/  FMUL R11, R21, R90 ;  /* 0x0000005a150b7220 */ /* 0x021fe20000400000 */
[----:B------:R-:W-:Y:S01]  /*44f0*/  ISETP.GT.AND P2, PT, R0, RZ, P1 ;  /* 0x000000ff0000720c */ /* 0x000fe20000f44270 */
[----:B------:R-:W-:Y:S02]  /*4500*/  BSSY B1, `(.L_x_107) ;  /* 0x0000005000017945 */ /* 0x000fe40003800000 */
[----:B------:R-:W-:-:S05]  /*4510*/  FFMA R11, R60, R89, R11 ;  /* 0x000000593c0b7223 */ /* 0x000fca000000000b */
[----:B------:R0:W-:Y:S05]  /*4520*/  @P3 STG.E desc[UR36][R6.64+0x120], R11 ;  /* 0x0001200b06003986 */ /* 0x0001ea000c101924 */
[----:B------:R-:W-:Y:S05]  /*4530*/  @!P2 BRA `(.L_x_108) ;  /* 0x000000000004a947 */ /* 0x000fea0003800000 */
[----:B------:R0:W5:Y:S02]  /*4540*/  LDG.E.LTC128B R21, desc[UR36][R2.64+0x124] ;  /* 0x0001242402157981 */ /* 0x000164000c1e1920 */
.L_x_108:
[----:B------:R-:W-:Y:S05]  /*4550*/  BSYNC B1 ;  /* 0x0000000000017941 */ /* 0x000fea0003800000 */
.L_x_107:
[----:B-----5:R-:W-:Y:S01]  /*4560*/  FMUL R10, R21, R90 ;  /* 0x0000005a150a7220 */ /* 0x020fe20000400000 */
[----:B------:R-:W-:Y:S01]  /*4570*/  ISETP.GT.AND P0, PT, R0, 0x8, P0 ;  /* 0x000000080000780c */ /* 0x000fe20000704270 */
[----:B------:R-:W-:Y:S02]  /*4580*/  BSSY B1, `(.L_x_109) ;  /* 0x0000005000017945 */ /* 0x000fe40003800000 */
[----:B------:R-:W-:-:S05]  /*4590*/  FFMA R61, R61, R89, R10 ;  /* 0x000000593d3d7223 */ /* 0x000fca000000000a */
[----:B------:R0:W-:Y:S05]  /*45a0*/  @P2 STG.E desc[UR36][R6.64+0x124], R61 ;  /* 0x0001243d06002986 */ /* 0x0001ea000c101924 */
[----:B------:R-:W-:Y:S05]  /*45b0*/  @!P0 BRA `(.L_x_110) ;  /* 0x0000000000048947 */ /* 0x000fea0003800000 */
[----:B------:R0:W5:Y:S02]  /*45c0*/  LDG.E.LTC128B R21, desc[UR36][R4.64+0x120] ;  /* 0x0001202404157981 */ /* 0x000164000c1e1920 */
.L_x_110:
[----:B------:R-:W-:Y:S05]  /*45d0*/  BSYNC B1 ;  /* 0x0000000000017941 */ /* 0x000fea0003800000 */
.L_x_109:
        /* <DEDUP_REMOVED lines=8> */
.L_x_112:
[----:B------:R-:W-:Y:S05]  /*4660*/  BSYNC B1 ;  /* 0x0000000000017941 */ /* 0x000fea0003800000 */
.L_x_111:
        /* <DEDUP_REMOVED lines=8> */
.L_x_114:
[----:B------:R-:W-:Y:S05]  /*46f0*/  BSYNC B1 ;  /* 0x0000000000017941 */ /* 0x000fea0003800000 */
.L_x_113:
[----:B0----5:R-:W-:Y:S01]  /*4700*/  FMUL R11, R21, R90 ;  /* 0x0000005a150b7220 */ /* 0x021fe20000400000 */
[----:B------:R-:W-:Y:S01]  /*4710*/  ISETP.GT.AND P1, PT, R0, RZ, P0 ;  /* 0x000000ff0000720c */ /* 0x000fe20000724270 */
[----:B------:R-:W-:Y:S02]  /*4720*/  BSSY B1, `(.L_x_115) ;  /* 0x0000005000017945 */ /* 0x000fe40003800000 */
[----:B------:R-:W-:-:S05]  /*4730*/  FFMA R11, R64, R89, R11 ;  /* 0x00000059400b7223 */ /* 0x000fca000000000b */
[----:B------:R0:W-:Y:S05]  /*4740*/  @P3 STG.E desc[UR36][R6.64+0x140], R11 ;  /* 0x0001400b06003986 */ /* 0x0001ea000c101924 */
[----:B------:R-:W-:Y:S05]  /*4750*/  @!P1 BRA `(.L_x_116) ;  /* 0x0000000000049947 */ /* 0x000fea0003800000 */
[----:B------:R0:W5:Y:S02]  /*4760*/  LDG.E.LTC128B R21, desc[UR36][R2.64+0x144] ;  /* 0x0001442402157981 */ /* 0x000164000c1e1920 */
.L_x_116:
[----:B------:R-:W-:Y:S05]  /*4770*/  BSYNC B1 ;  /* 0x0000000000017941 */ /* 0x000fea0003800000 */
.L_x_115:
[----:B-----5:R-:W-:Y:S01]  /*4780*/  FMUL R10, R21, R90 ;  /* 0x0000005a150a7220 */ /* 0x020fe20000400000 */
[----:B------:R-:W-:Y:S01]  /*4790*/  ISETP.GT.AND P2, PT, R0, 0x8, P2 ;  /* 0x000000080000780c */ /* 0x000fe20001744270 */
[----:B------:R-:W-:Y:S02]  /*47a0*/  BSSY B1, `(.L_x_117) ;  /* 0x0000005000017945 */ /* 0x000fe40003800000 */
[----:B------:R-:W-:-:S05]  /*47b0*/  FFMA R65, R65, R89, R10 ;  /* 0x0000005941417223 */ /* 0x000fca000000000a */
[----:B------:R0:W-:Y:S05]  /*47c0*/  @P1 STG.E desc[UR36][R6.64+0x144], R65 ;  /* 0x0001444106001986 */ /* 0x0001ea000c101924 */
[----:B------:R-:W-:Y:S05]  /*47d0*/  @!P2 BRA `(.L_x_118) ;  /* 0x000000000004a947 */ /* 0x000fea0003800000 */
[----:B------:R0:W5:Y:S02]  /*47e0*/  LDG.E.LTC128B R21, desc[UR36][R4.64+0x140] ;  /* 0x0001402404157981 */ /* 0x000164000c1e1920 */
.L_x_118:
[----:B------:R-:W-:Y:S05]  /*47f0*/  BSYNC B1 ;  /* 0x0000000000017941 */ /* 0x000fea0003800000 */
.L_x_117:
        /* <DEDUP_REMOVED lines=8> */
.L_x_120:
[----:B------:R-:W-:Y:S05]  /*4880*/  BSYNC B1 ;  /* 0x0000000000017941 */ /* 0x000fea0003800000 */
.L_x_119:
        /* <DEDUP_REMOVED lines=8> */
.L_x_122:
[----:B------:R-:W-:Y:S05]  /*4910*/  BSYNC B1 ;  /* 0x0000000000017941 */ /* 0x000fea0003800000 */
.L_x_121:
[----:B0----5:R-:W-:Y:S01]  /*4920*/  FMUL R11, R21, R90 ;  /* 0x0000005a150b7220 */ /* 0x021fe20000400000 */
[----:B------:R-:W-:Y:S01]  /*4930*/  ISETP.GT.AND P0, PT, R0, RZ, P2 ;  /* 0x000000ff0000720c */ /* 0x000fe20001704270 */
[----:B------:R-:W-:Y:S02]  /*4940*/  BSSY B1, `(.L_x_123) ;  /* 0x0000005000017945 */ /* 0x000fe40003800000 */
[----:B------:R-:W-:-:S05]  /*4950*/  FFMA R11, R68, R89, R11 ;  /* 0x00000059440b7223 */ /* 0x000fca000000000b */
[----:B------:R0:W-:Y:S05]  /*4960*/  @P3 STG.E desc[UR36][R6.64+0x160], R11 ;  /* 0x0001600b06003986 */ /* 0x0001ea000c101924 */
[----:B------:R-:W-:Y:S05]  /*4970*/  @!P0 BRA `(.L_x_124) ;  /* 0x0000000000048947 */ /* 0x000fea0003800000 */
[----:B------:R0:W5:Y:S02]  /*4980*/  LDG.E.LTC128B R21, desc[UR36][R2.64+0x164] ;  /* 0x0001642402157981 */ /* 0x000164000c1e1920 */
.L_x_124:
[----:B------:R-:W-:Y:S05]  /*4990*/  BSYNC B1 ;  /* 0x0000000000017941 */ /* 0x000fea0003800000 */
.L_x_123:
[----:B-----5:R-:W-:Y:S01]  /*49a0*/  FMUL R10, R21, R90 ;  /* 0x0000005a150a7220 */ /* 0x020fe20000400000 */
[----:B------:R-:W-:Y:S01]  /*49b0*/  ISETP.GT.AND P1, PT, R0, 0x8, P1 ;  /* 0x000000080000780c */ /* 0x000fe20000f24270 */
[----:B------:R-:W-:Y:S02]  /*49c0*/  BSSY B1, `(.L_x_125) ;  /* 0x0000005000017945 */ /* 0x000fe40003800000 */
[----:B------:R-:W-:-:S05]  /*49d0*/  FFMA R69, R69, R89, R10 ;  /* 0x0000005945457223 */ /* 0x000fca000000000a */
[----:B------:R0:W-:Y:S05]  /*49e0*/  @P0 STG.E desc[UR36][R6.64+0x164], R69 ;  /* 0x0001644506000986 */ /* 0x0001ea000c101924 */
[----:B------:R-:W-:Y:S05]  /*49f0*/  @!P1 BRA `(.L_x_126) ;  /* 0x0000000000049947 */ /* 0x000fea0003800000 */
[----:B------:R0:W5:Y:S02]  /*4a00*/  LDG.E.LTC128B R21, desc[UR36][R4.64+0x160] ;  /* 0x0001602404157981 */ /* 0x000164000c1e1920 */
.L_x_126:
[----:B------:R-:W-:Y:S05]  /*4a10*/  BSYNC B1 ;  /* 0x0000000000017941 */ /* 0x000fea0003800000 */
.L_x_125:
        /* <DEDUP_REMOVED lines=8> */
.L_x_128:
[----:B------:R-:W-:Y:S05]  /*4aa0*/  BSYNC B1 ;  /* 0x0000000000017941 */ /* 0x000fea0003800000 */
.L_x_127:
        /* <DEDUP_REMOVED lines=8> */
.L_x_130:
[----:B------:R-:W-:Y:S05]  /*4b30*/  BSYNC B1 ;  /* 0x0000000000017941 */ /* 0x000fea0003800000 */
.L_x_129:
[----:B0----5:R-:W-:Y:S01]  /*4b40*/  FMUL R11, R21, R90 ;  /* 0x0000005a150b7220 */ /* 0x021fe20000400000 */
[----:B------:R-:W-:Y:S01]  /*4b50*/  ISETP.GT.AND P2, PT, R0, RZ, P1 ;  /* 0x000000ff0000720c */ /* 0x000fe20000f44270 */
[----:B------:R-:W-:Y:S02]  /*4b60*/  BSSY B1, `(.L_x_131) ;  /* 0x0000005000017945 */ /* 0x000fe40003800000 */
[----:B------:R-:W-:-:S05]  /*4b70*/  FFMA R11, R72, R89, R11 ;  /* 0x00000059480b7223 */ /* 0x000fca000000000b */
[----:B------:R0:W-:Y:S05]  /*4b80*/  @P3 STG.E desc[UR36][R6.64+0x180], R11 ;  /* 0x0001800b06003986 */ /* 0x0001ea000c101924 */
[----:B------:R-:W-:Y:S05]  /*4b90*/  @!P2 BRA `(.L_x_132) ;  /* 0x000000000004a947 */ /* 0x000fea0003800000 */
[----:B------:R0:W5:Y:S02]  /*4ba0*/  LDG.E.LTC128B R21, desc[UR36][R2.64+0x184] ;  /* 0x0001842402157981 */ /* 0x000164000c1e1920 */
.L_x_132:
[----:B------:R-:W-:Y:S05]  /*4bb0*/  BSYNC B1 ;  /* 0x0000000000017941 */ /* 0x000fea0003800000 */
.L_x_131:
[----:B-----5:R-:W-:Y:S01]  /*4bc0*/  FMUL R10, R21, R90 ;  /* 0x0000005a150a7220 */ /* 0x020fe20000400000 */
[----:B------:R-:W-:Y:S01]  /*4bd0*/  ISETP.GT.AND P0, PT, R0, 0x8, P0 ;  /* 0x000000080000780c */ /* 0x000fe20000704270 */
[----:B------:R-:W-:Y:S02]  /*4be0*/  BSSY B1, `(.L_x_133) ;  /* 0x0000005000017945 */ /* 0x000fe40003800000 */
[----:B------:R-:W-:-:S05]  /*4bf0*/  FFMA R73, R73, R89, R10 ;  /* 0x0000005949497223 */ /* 0x000fca000000000a */
[----:B------:R0:W-:Y:S05]  /*4c00*/  @P2 STG.E desc[UR36][R6.64+0x184], R73 ;  /* 0x0001844906002986 */ /* 0x0001ea000c101924 */
[----:B------:R-:W-:Y:S05]  /*4c10*/  @!P0 BRA `(.L_x_134) ;  /* 0x0000000000048947 */ /* 0x000fea0003800000 */
[----:B------:R0:W5:Y:S02]  /*4c20*/  LDG.E.LTC128B R21, desc[UR36][R4.64+0x180] ;  /* 0x0001802404157981 */ /* 0x000164000c1e1920 */
.L_x_134:
[----:B------:R-:W-:Y:S05]  /*4c30*/  BSYNC B1 ;  /* 0x0000000000017941 */ /* 0x000fea0003800000 */
.L_x_133:
        /* <DEDUP_REMOVED lines=8> */
.L_x_136:
[----:B------:R-:W-:Y:S05]  /*4cc0*/  BSYNC B1 ;  /* 0x0000000000017941 */ /* 0x000fea0003800000 */
.L_x_135:
        /* <DEDUP_REMOVED lines=8> */
.L_x_138:
[----:B------:R-:W-:Y:S05]  /*4d50*/  BSYNC B1 ;  /* 0x0000000000017941 */ /* 0x000fea0003800000 */
.L_x_137:
[----:B0----5:R-:W-:Y:S01]  /*4d60*/  FMUL R11, R21, R90 ;  /* 0x0000005a150b7220 */ /* 0x021fe20000400000 */
[----:B------:R-:W-:Y:S01]  /*4d70*/  ISETP.GT.AND P1, PT, R0, RZ, P0 ;  /* 0x000000ff0000720c */ /* 0x000fe20000724270 */
[----:B------:R-:W-:Y:S02]  /*4d80*/  BSSY B1, `(.L_x_139) ;  /* 0x0000005000017945 */ /* 0x000fe40003800000 */
[----:B------:R-:W-:-:S05]  /*4d90*/  FFMA R11, R76, R89, R11 ;  /* 0x000000594c0b7223 */ /* 0x000fca000000000b */
[----:B------:R0:W-:Y:S05]  /*4da0*/  @P3 STG.E desc[UR36][R6.64+0x1a0], R11 ;  /* 0x0001a00b06003986 */ /* 0x0001ea000c101924 */
[----:B------:R-:W-:Y:S05]  /*4db0*/  @!P1 BRA `(.L_x_140) ;  /* 0x0000000000049947 */ /* 0x000fea0003800000 */
[----:B------:R0:W5:Y:S02]  /*4dc0*/  LDG.E.LTC128B R21, desc[UR36][R2.64+0x1a4] ;  /* 0x0001a42402157981 */ /* 0x000164000c1e1920 */
.L_x_140:
[----:B------:R-:W-:Y:S05]  /*4dd0*/  BSYNC B1 ;  /* 0x0000000000017941 */ /* 0x000fea0003800000 */
.L_x_139:
[----:B-----5:R-:W-:Y:S01]  /*4de0*/  FMUL R10, R21, R90 ;  /* 0x0000005a150a7220 */ /* 0x020fe20000400000 */
[----:B------:R-:W-:Y:S01]  /*4df0*/  ISETP.GT.AND P2, PT, R0, 0x8, P2 ;  /* 0x000000080000780c */ /* 0x000fe20001744270 */
[----:B------:R-:W-:Y:S02]  /*4e00*/  BSSY B1, `(.L_x_141) ;  /* 0x0000005000017945 */ /* 0x000fe40003800000 */
[----:B------:R-:W-:-:S05]  /*4e10*/  FFMA R77, R77, R89, R10 ;  /* 0x000000594d4d7223 */ /* 0x000fca000000000a */
[----:B------:R0:W-:Y:S05]  /*4e20*/  @P1 STG.E desc[UR36][R6.64+0x1a4], R77 ;  /* 0x0001a44d06001986 */ /* 0x0001ea000c101924 */
[----:B------:R-:W-:Y:S05]  /*4e30*/  @!P2 BRA `(.L_x_142) ;  /* 0x000000000004a947 */ /* 0x000fea0003800000 */
[----:B------:R0:W5:Y:S02]  /*4e40*/  LDG.E.LTC128B R21, desc[UR36][R4.64+0x1a0] ;  /* 0x0001a02404157981 */ /* 0x000164000c1e1920 */
.L_x_142:
[----:B------:R-:W-:Y:S05]  /*4e50*/  BSYNC B1 ;  /* 0x0000000000017941 */ /* 0x000fea0003800000 */
.L_x_141:
        /* <DEDUP_REMOVED lines=8> */
.L_x_144:
[----:B------:R-:W-:Y:S05]  /*4ee0*/  BSYNC B1 ;  /* 0x0000000000017941 */ /* 0x000fea0003800000 */
.L_x_143:
        /* <DEDUP_REMOVED lines=8> */
.L_x_146:
[----:B------:R-:W-:Y:S05]  /*4f70*/  BSYNC B1 ;  /* 0x0000000000017941 */ /* 0x000fea0003800000 */
.L_x_145:
[----:B0----5:R-:W-:Y:S01]  /*4f80*/  FMUL R11, R21, R90 ;  /* 0x0000005a150b7220 */ /* 0x021fe20000400000 */
[----:B------:R-:W-:Y:S01]  /*4f90*/  ISETP.GT.AND P0, PT, R0, RZ, P2 ;  /* 0x000000ff0000720c */ /* 0x000fe20001704270 */
[----:B------:R-:W-:Y:S02]  /*4fa0*/  BSSY B1, `(.L_x_147) ;  /* 0x0000005000017945 */ /* 0x000fe40003800000 */
[----:B------:R-:W-:-:S05]  /*4fb0*/  FFMA R11, R80, R89, R11 ;  /* 0x00000059500b7223 */ /* 0x000fca000000000b */
[----:B------:R0:W-:Y:S05]  /*4fc0*/  @P3 STG.E desc[UR36][R6.64+0x1c0], R11 ;  /* 0x0001c00b06003986 */ /* 0x0001ea000c101924 */
[----:B------:R-:W-:Y:S05]  /*4fd0*/  @!P0 BRA `(.L_x_148) ;  /* 0x0000000000048947 */ /* 0x000fea0003800000 */
[----:B------:R0:W5:Y:S02]  /*4fe0*/  LDG.E.LTC128B R21, desc[UR36][R2.64+0x1c4] ;  /* 0x0001c42402157981 */ /* 0x000164000c1e1920 */
.L_x_148:
[----:B------:R-:W-:Y:S05]  /*4ff0*/  BSYNC B1 ;  /* 0x0000000000017941 */ /* 0x000fea0003800000 */
.L_x_147:
[----:B-----5:R-:W-:Y:S01]  /*5000*/  FMUL R10, R21, R90 ;  /* 0x0000005a150a7220 */ /* 0x020fe20000400000 */
[----:B------:R-:W-:Y:S01]  /*5010*/  ISETP.GT.AND P1, PT, R0, 0x8, P1 ;  /* 0x000000080000780c */ /* 0x000fe20000f24270 */
[----:B------:R-:W-:Y:S02]  /*5020*/  BSSY B1, `(.L_x_149) ;  /* 0x0000005000017945 */ /* 0x000fe40003800000 */
[----:B------:R-:W-:-:S05]  /*5030*/  FFMA R81, R81, R89, R10 ;  /* 0x0000005951517223 */ /* 0x000fca000000000a */
[----:B------:R0:W-:Y:S05]  /*5040*/  @P0 STG.E desc[UR36][R6.64+0x1c4], R81 ;  /* 0x0001c45106000986 */ /* 0x0001ea000c101924 */
[----:B------:R-:W-:Y:S05]  /*5050*/  @!P1 BRA `(.L_x_150) ;  /* 0x0000000000049947 */ /* 0x000fea0003800000 */
[----:B------:R0:W5:Y:S02]  /*5060*/  LDG.E.LTC128B R21, desc[UR36][R4.64+0x1c0] ;  /* 0x0001c02404157981 */ /* 0x000164000c1e1920 */
.L_x_150:
[----:B------:R-:W-:Y:S05]  /*5070*/  BSYNC B1 ;  /* 0x0000000000017941 */ /* 0x000fea0003800000 */
.L_x_149:
        /* <DEDUP_REMOVED lines=8> */
.L_x_152:
[----:B------:R-:W-:Y:S05]  /*5100*/  BSYNC B1 ;  /* 0x0000000000017941 */ /* 0x000fea0003800000 */
.L_x_151:
        /* <DEDUP_REMOVED lines=8> */
.L_x_154:
[----:B------:R-:W-:Y:S05]  /*5190*/  BSYNC B1 ;  /* 0x0000000000017941 */ /* 0x000fea0003800000 */
.L_x_153:
[----:B0----5:R-:W-:Y:S01]  /*51a0*/  FMUL R11, R21, R90 ;  /* 0x0000005a150b7220 */ /* 0x021fe20000400000 */
[----:B------:R-:W-:Y:S01]  /*51b0*/  ISETP.GT.AND P2, PT, R0, RZ, P1 ;  /* 0x000000ff0000720c */ /* 0x000fe20000f44270 */
[----:B------:R-:W-:Y:S02]  /*51c0*/  BSSY B1, `(.L_x_155) ;  /* 0x0000005000017945 */ /* 0x000fe40003800000 */
[----:B------:R-:W-:-:S05]  /*51d0*/  FFMA R11, R84, R89, R11 ;  /* 0x00000059540b7223 */ /* 0x000fca000000000b */
[----:B------:R0:W-:Y:S05]  /*51e0*/  @P3 STG.E desc[UR36][R6.64+0x1e0], R11 ;  /* 0x0001e00b06003986 */ /* 0x0001ea000c101924 */
[----:B------:R-:W-:Y:S05]  /*51f0*/  @!P2 BRA `(.L_x_156) ;  /* 0x000000000004a947 */ /* 0x000fea0003800000 */
[----:B------:R0:W5:Y:S02]  /*5200*/  LDG.E.LTC128B R21, desc[UR36][R2.64+0x1e4] ;  /* 0x0001e42402157981 */ /* 0x000164000c1e1920 */
.L_x_156:
[----:B------:R-:W-:Y:S05]  /*5210*/  BSYNC B1 ;  /* 0x0000000000017941 */ /* 0x000fea0003800000 */
.L_x_155:
[----:B01--45:R-:W-:Y:S01]  /*5220*/  FMUL R2, R21, R90 ;  /* 0x0000005a15027220 */ /* 0x033fe20000400000 */
[----:B------:R-:W-:Y:S01]  /*5230*/  ISETP.GT.AND P0, PT, R0, 0x8, P0 ;  /* 0x000000080000780c */ /* 0x000fe20000704270 */
[----:B------:R-:W-:Y:S02]  /*5240*/  BSSY B1, `(.L_x_157) ;  /* 0x0000005000017945 */ /* 0x000fe40003800000 */
[----:B------:R-:W-:-:S05]  /*5250*/  FFMA R85, R85, R89, R2 ;  /* 0x0000005955557223 */ /* 0x000fca0000000002 */
[----:B------:R0:W-:Y:S05]  /*5260*/  @P2 STG.E desc[UR36][R6.64+0x1e4], R85 ;  /* 0x0001e45506002986 */ /* 0x0001ea000c101924 */
[----:B------:R-:W-:Y:S05]  /*5270*/  @!P0 BRA `(.L_x_158) ;  /* 0x0000000000048947 */ /* 0x000fea0003800000 */
[----:B------:R1:W5:Y:S02]  /*5280*/  LDG.E.LTC128B R21, desc[UR36][R4.64+0x1e0] ;  /* 0x0001e02404157981 */ /* 0x000364000c1e1920 */
.L_x_158:
[----:B------:R-:W-:Y:S05]  /*5290*/  BSYNC B1 ;  /* 0x0000000000017941 */ /* 0x000fea0003800000 */
.L_x_157:
[----:B-----5:R-:W-:Y:S01]  /*52a0*/  FMUL R3, R21, R90 ;  /* 0x0000005a15037220 */ /* 0x020fe20000400000 */
[----:B------:R-:W-:Y:S01]  /*52b0*/  @P0 IMAD.MOV.U32 R2, RZ, RZ, R8 ;  /* 0x000000ffff020224 */ /* 0x000fe200078e0008 */
[----:B------:R-:W-:Y:S01]  /*52c0*/  ISETP.GT.AND P1, PT, R0, 0x8, P1 ;  /* 0x000000080000780c */ /* 0x000fe20000f24270 */
[----:B------:R-:W-:Y:S01]  /*52d0*/  BSSY B1, `(.L_x_159) ;  /* 0x0000006000017945 */ /* 0x000fe20003800000 */
[----:B0-2---:R-:W-:Y:S01]  /*52e0*/  FFMA R7, R86, R89, R3 ;  /* 0x0000005956077223 */ /* 0x005fe20000000003 */
[----:B------:R-:W-:-:S05]  /*52f0*/  @P0 IMAD.MOV.U32 R3, RZ, RZ, R9 ;  /* 0x000000ffff030224 */ /* 0x000fca00078e0009 */
[----:B------:R0:W-:Y:S05]  /*5300*/  @P0 STG.E desc[UR36][R2.64+0x1e0], R7 ;  /* 0x0001e00702000986 */ /* 0x0001ea000c101924 */
[----:B------:R-:W-:Y:S05]  /*5310*/  @!P1 BRA `(.L_x_160) ;  /* 0x0000000000049947 */ /* 0x000fea0003800000 */
[----:B------:R2:W5:Y:S02]  /*5320*/  LDG.E.LTC128B R21, desc[UR36][R4.64+0x1e4] ;  /* 0x0001e42404157981 */ /* 0x000564000c1e1920 */
.L_x_160:
[----:B------:R-:W-:Y:S05]  /*5330*/  BSYNC B1 ;  /* 0x0000000000017941 */ /* 0x000fea0003800000 */
.L_x_159:
[----:B-----5:R-:W-:-:S04]  /*5340*/  FMUL R0, R21, R90 ;  /* 0x0000005a15007220 */ /* 0x020fc80000400000 */
[----:B------:R-:W-:Y:S01]  /*5350*/  FFMA R87, R87, R89, R0 ;  /* 0x0000005957577223 */ /* 0x000fe20000000000 */
[----:B------:R-:W-:Y:S06]  /*5360*/  @!P1 BRA `(.L_x_161) ;  /* 0x0000000c00a09947 */ /* 0x000fec0003800000 */
[----:B------:R4:W-:Y:S01]  /*5370*/  STG.E desc[UR36][R8.64+0x1e4], R87 ;  /* 0x0001e45708007986 */ /* 0x0009e2000c101924 */
[----:B------:R-:W-:Y:S05]  /*5380*/  BRA `(.L_x_161) ;  /* 0x0000000c00987947 */ /* 0x000fea0003800000 */
.L_x_36:
[----:B------:R-:W-:Y:S01]  /*5390*/  ULDC.64 UR4, c[0x0][0x5c0] ;  /* 0x0001700000047ab9 */ /* 0x000fe20000000a00 */
[----:B------:R-:W-:Y:S01]  /*53a0*/  ISETP.GT.AND P5, PT, R18, 0x1, PT ;  /* 0x000000011200780c */ /* 0x000fe20003fa4270 */
[-C--:B------:R-:W-:Y:S01]  /*53b0*/  FMUL R25, R25, R89.reuse ;  /* 0x0000005919197220 */ /* 0x080fe20000400000 */
[----:B------:R-:W-:Y:S01]  /*53c0*/  LEA R2, P1, R104, UR4, 0x2 ;  /* 0x0000000468027c11 */ /* 0x000fe2000f8210ff */
[-C--:B------:R-:W-:Y:S01]  /*53d0*/  FMUL R9, R26, R89.reuse ;  /* 0x000000591a097220 */ /* 0x080fe20000400000 */
[----:B------:R-:W-:Y:S01]  /*53e0*/  ISETP.GT.AND P3, PT, R0, RZ, P5 ;  /* 0x000000ff0000720c */ /* 0x000fe20002f64270 */
[-C--:B------:R-:W-:Y:S01]  /*53f0*/  FMUL R27, R27, R89.reuse ;  /* 0x000000591b1b7220 */ /* 0x080fe20000400000 */
[----:B------:R-:W-:Y:S01]  /*5400*/  LEA.HI.X R3, R104, UR5, R7, 0x2, P1 ;  /* 0x0000000568037c11 */ /* 0x000fe200088f1407 */
[-C--:B------:R-:W-:Y:S01]  /*5410*/  FMUL R7, R24, R89.reuse ;  /* 0x0000005918077220 */ /* 0x080fe20000400000 */
[C---:B------:R-:W-:Y:S01]  /*5420*/  ISETP.GT.AND P0, PT, R0.reuse, 0x8, P0 ;  /* 0x000000080000780c */ /* 0x040fe20000704270 */
[-C--:B------:R-:W-:Y:S01]  /*5430*/  FMUL R29, R29, R89.reuse ;  /* 0x000000591d1d7220 */ /* 0x080fe20000400000 */
[----:B------:R-:W-:Y:S01]  /*5440*/  ISETP.GT.AND P5, PT, R0, 0x8, P5 ;  /* 0x000000080000780c */ /* 0x000fe20002fa4270 */
[-C--:B------:R-:W-:Y:S01]  /*5450*/  FMUL R11, R30, R89.reuse ;  /* 0x000000591e0b7220 */ /* 0x080fe20000400000 */
[----:B------:R0:W-:Y:S01]  /*5460*/  @P2 STG.E desc[UR36][R2.64], R7 ;  /* 0x0000000702002986 */ /* 0x0001e2000c101924 */
[----:B------:R-:W-:Y:S01]  /*5470*/  ISETP.GT.AND P2, PT, R18, 0x8, PT ;  /* 0x000000081200780c */ /* 0x000fe20003f44270 */
[-C--:B------:R-:W-:Y:S01]  /*5480*/  FMUL R31, R31, R89.reuse ;  /* 0x000000591f1f7220 */ /* 0x080fe20000400000 */
[C---:B------:R-:W-:Y:S01]  /*5490*/  SHF.L.U64.HI R5, R96.reuse, 0x2, R91 ;  /* 0x0000000260057819 */ /* 0x040fe2000001025b */
[-C--:B------:R-:W-:Y:S01]  /*54a0*/  FMUL R33, R33, R89.reuse ;  /* 0x0000005921217220 */ /* 0x080fe20000400000 */
[----:B------:R-:W-:Y:S01]  /*54b0*/  LEA R4, P6, R96, R2, 0x2 ;  /* 0x0000000260047211 */ /* 0x000fe200078c10ff */
[----:B------:R-:W-:Y:S01]  /*54c0*/  @P3 STG.E desc[UR36][R2.64+0x4], R25 ;  /* 0x0000041902003986 */ /* 0x000fe2000c101924 */
[----:B------:R-:W-:Y:S01]  /*54d0*/  ISETP.GT.AND P1, PT, R18, 0x9, PT ;  /* 0x000000091200780c */ /* 0x000fe20003f24270 */
[-C--:B------:R-:W-:Y:S01]  /*54e0*/  FMUL R35, R35, R89.reuse ;  /* 0x0000005923237220 */ /* 0x080fe20000400000 */
[C---:B------:R-:W-:Y:S01]  /*54f0*/  ISETP.GT.AND P4, PT, R0.reuse, RZ, P2 ;  /* 0x000000ff0000720c */ /* 0x040fe20001784270 */
[----:B------:R-:W-:Y:S01]  /*5500*/  IMAD.X R5, R5, 0x1, R3, P6 ;  /* 0x0000000105057824 */ /* 0x000fe200030e0603 */
[----:B------:R-:W-:Y:S01]  /*5510*/  ISETP.GT.AND P3, PT, R0, RZ, P1 ;  /* 0x000000ff0000720c */ /* 0x000fe20000f64270 */
[-C--:B0-----:R-:W-:Y:S01]  /*5520*/  FMUL R7, R28, R89.reuse ;  /* 0x000000591c077220 */ /* 0x081fe20000400000 */
[C---:B------:R-:W-:Y:S01]  /*5530*/  ISETP.GT.AND P2, PT, R0.reuse, 0x8, P2 ;  /* 0x000000080000780c */ /* 0x040fe20001744270 */
[-C--:B------:R-:W-:Y:S01]  /*5540*/  FMUL R37, R37, R89.reuse ;  /* 0x0000005925257220 */ /* 0x080fe20000400000 */
[----:B------:R-:W-:Y:S01]  /*5550*/  ISETP.GT.AND P1, PT, R0, 0x8, P1 ;  /* 0x000000080000780c */ /* 0x000fe20000f24270 */
[----:B------:R0:W-:Y:S01]  /*5560*/  @P0 STG.E desc[UR36][R4.64], R9 ;  /* 0x0000000904000986 */ /* 0x0001e2000c101924 */
[C---:B------:R-:W-:Y:S01]  /*5570*/  ISETP.GT.AND P0, PT, R18.reuse, 0x10, PT ;  /* 0x000000101200780c */ /* 0x040fe20003f04270 */
[-C--:B------:R-:W-:Y:S01]  /*5580*/  FMUL R39, R39, R89.reuse ;  /* 0x0000005927277220 */ /* 0x080fe20000400000 */
[-C--:B------:R-:W-:Y:S01]  /*5590*/  FMUL R41, R41, R89.reuse ;  /* 0x0000005929297220 */ /* 0x080fe20000400000 */
[----:B------:R-:W-:Y:S01]  /*55a0*/  @P5 STG.E desc[UR36][R4.64+0x4], R27 ;  /* 0x0000041b04005986 */ /* 0x000fe2000c101924 */
[----:B------:R-:W-:Y:S01]  /*55b0*/  ISETP.GT.AND P5, PT, R18, 0x11, PT ;  /* 0x000000111200780c */ /* 0x000fe20003fa4270 */
[-C--:B------:R-:W-:Y:S01]  /*55c0*/  FMUL R43, R43, R89.reuse ;  /* 0x000000592b2b7220 */ /* 0x080fe20000400000 */
[-C--:B------:R-:W-:Y:S01]  /*55d0*/  FMUL R45, R45, R89.reuse ;  /* 0x000000592d2d7220 */ /* 0x080fe20000400000 */
[----:B------:R1:W-:Y:S01]  /*55e0*/  @P4 STG.E desc[UR36][R2.64+0x20], R7 ;  /* 0x0000200702004986 */ /* 0x0003e2000c101924 */
[C---:B------:R-:W-:Y:S01]  /*55f0*/  ISETP.GT.AND P4, PT, R0.reuse, RZ, P0 ;  /* 0x000000ff0000720c */ /* 0x040fe20000784270 */
[-C--:B------:R-:W-:Y:S01]  /*5600*/  FMUL R47, R47, R89.reuse ;  /* 0x000000592f2f7220 */ /* 0x080fe20000400000 */
[-C--:B------:R-:W-:Y:S01]  /*5610*/  FMUL R49, R49, R89.reuse ;  /* 0x0000005931317220 */ /* 0x080fe20000400000 */
[----:B------:R-:W-:Y:S01]  /*5620*/  @P3 STG.E desc[UR36][R2.64+0x24], R29 ;  /* 0x0000241d02003986 */ /* 0x000fe2000c101924 */
[----:B------:R-:W-:Y:S01]  /*5630*/  ISETP.GT.AND P3, PT, R0, RZ, P5 ;  /* 0x000000ff0000720c */ /* 0x000fe20002f64270 */
[-C--:B0-----:R-:W-:Y:S01]  /*5640*/  FMUL R9, R32, R89.reuse ;  /* 0x0000005920097220 */ /* 0x081fe20000400000 */
[-C--:B------:R-:W-:Y:S01]  /*5650*/  FMUL R51, R51, R89.reuse ;  /* 0x0000005933337220 */ /* 0x080fe20000400000 */
[----:B------:R0:W-:Y:S01]  /*5660*/  @P2 STG.E desc[UR36][R4.64+0x20], R11 ;  /* 0x0000200b04002986 */ /* 0x0001e2000c101924 */
[----:B------:R-:W-:Y:S01]  /*5670*/  ISETP.GT.AND P2, PT, R0, 0x8, P5 ;  /* 0x000000080000780c */ /* 0x000fe20002f44270 */
[-C--:B------:R-:W-:Y:S01]  /*5680*/  FMUL R53, R53, R89.reuse ;  /* 0x0000005935357220 */ /* 0x080fe20000400000 */
[----:B------:R-:W-:Y:S01]  /*5690*/  ISETP.GT.AND P5, PT, R18, 0x18, PT ;  /* 0x000000181200780c */ /* 0x000fe20003fa4270 */
[----:B------:R-:W-:Y:S01]  /*56a0*/  @P1 STG.E desc[UR36][R4.64+0x24], R31 ;  /* 0x0000241f04001986 */ /* 0x000fe2000c101924 */
[----:B------:R-:W-:Y:S01]  /*56b0*/  ISETP.GT.AND P1, PT, R0, 0x8, P0 ;  /* 0x000000080000780c */ /* 0x000fe20000724270 */
[-C--:B-1----:R-:W-:Y:S01]  /*56c0*/  FMUL R7, R34, R89.reuse ;  /* 0x0000005922077220 */ /* 0x082fe20000400000 */
[----:B------:R-:W-:Y:S01]  /*56d0*/  ISETP.GT.AND P0, PT, R18, 0x19, PT ;  /* 0x000000191200780c */ /* 0x000fe20003f04270 */
[----:B------:R1:W-:Y:S01]  /*56e0*/  @P4 STG.E desc[UR36][R2.64+0x40], R9 ;  /* 0x0000400902004986 */ /* 0x0003e2000c101924 */
[C---:B------:R-:W-:Y:S01]  /*56f0*/  ISETP.GT.AND P4, PT, R0.reuse, RZ, P5 ;  /* 0x000000ff0000720c */ /* 0x040fe20002f84270 */
[-C--:B------:R-:W-:Y:S01]  /*5700*/  FMUL R55, R55, R89.reuse ;  /* 0x0000005937377220 */ /* 0x080fe20000400000 */
[-C--:B------:R-:W-:Y:S01]  /*5710*/  FMUL R57, R57, R89.reuse ;  /* 0x0000005939397220 */ /* 0x080fe20000400000 */
[----:B------:R-:W-:Y:S01]  /*5720*/  @P3 STG.E desc[UR36][R2.64+0x44], R33 ;  /* 0x0000442102003986 */ /* 0x000fe2000c101924 */
[----:B------:R-:W-:Y:S01]  /*5730*/  ISETP.GT.AND P3, PT, R0, RZ, P0 ;  /* 0x000000ff0000720c */ /* 0x000fe20000764270 */
[-C--:B0-----:R-:W-:Y:S01]  /*5740*/  FMUL R11, R38, R89.reuse ;  /* 0x00000059260b7220 */ /* 0x081fe20000400000 */
[----:B------:R-:W-:Y:S01]  /*5750*/  ISETP.GT.AND P0, PT, R0, 0x8, P0 ;  /* 0x000000080000780c */ /* 0x000fe20000704270 */
[-C--:B------:R-:W-:Y:S01]  /*5760*/  FMUL R59, R59, R89.reuse ;  /* 0x000000593b3b7220 */ /* 0x080fe20000400000 */
[-C--:B------:R-:W-:Y:S01]  /*5770*/  FMUL R61, R61, R89.reuse ;  /* 0x000000593d3d7220 */ /* 0x080fe20000400000 */
[----:B------:R0:W-:Y:S01]  /*5780*/  @P1 STG.E desc[UR36][R4.64+0x40], R7 ;  /* 0x0000400704001986 */ /* 0x0001e2000c101924 */
[----:B------:R-:W-:Y:S01]  /*5790*/  ISETP.GT.AND P1, PT, R18, 0x20, PT ;  /* 0x000000201200780c */ /* 0x000fe20003f24270 */
[-C--:B-1----:R-:W-:Y:S01]  /*57a0*/  FMUL R9, R36, R89.reuse ;  /* 0x0000005924097220 */ /* 0x082fe20000400000 */
[-C--:B------:R-:W-:Y:S01]  /*57b0*/  FMUL R63, R63, R89.reuse ;  /* 0x000000593f3f7220 */ /* 0x080fe20000400000 */
[----:B------:R-:W-:Y:S01]  /*57c0*/  @P2 STG.E desc[UR36][R4.64+0x44], R35 ;  /* 0x0000442304002986 */ /* 0x000fe2000c101924 */
[----:B------:R-:W-:Y:S01]  /*57d0*/  ISETP.GT.AND P2, PT, R0, 0x8, P5 ;  /* 0x000000080000780c */ /* 0x000fe20002f44270 */
[-C--:B------:R-:W-:Y:S01]  /*57e0*/  FMUL R65, R65, R89.reuse ;  /* 0x0000005941417220 */ /* 0x080fe20000400000 */
[----:B------:R-:W-:Y:S01]  /*57f0*/  ISETP.GT.AND P5, PT, R18, 0x21, PT ;  /* 0x000000211200780c */ /* 0x000fe20003fa4270 */
[----:B------:R1:W-:Y:S01]  /*5800*/  @P4 STG.E desc[UR36][R2.64+0x60], R9 ;  /* 0x0000600902004986 */ /* 0x0003e2000c101924 */
[C---:B------:R-:W-:Y:S01]  /*5810*/  ISETP.GT.AND P4, PT, R0.reuse, RZ, P1 ;  /* 0x000000ff0000720c */ /* 0x040fe20000f84270 */
[-C--:B------:R-:W-:Y:S01]  /*5820*/  FMUL R67, R67, R89.reuse ;  /* 0x0000005943437220 */ /* 0x080fe20000400000 */
[C---:B------:R-:W-:Y:S01]  /*5830*/  ISETP.GT.AND P1, PT, R0.reuse, 0x8, P1 ;  /* 0x000000080000780c */ /* 0x040fe20000f24270 */
[----:B------:R-:W-:Y:S01]  /*5840*/  @P3 STG.E desc[UR36][R2.64+0x64], R37 ;  /* 0x0000642502003986 */ /* 0x000fe2000c101924 */
[----:B------:R-:W-:Y:S01]  /*5850*/  ISETP.GT.AND P3, PT, R0, RZ, P5 ;  /* 0x000000ff0000720c */ /* 0x000fe20002f64270 */
[-C--:B0-----:R-:W-:Y:S01]  /*5860*/  FMUL R7, R40, R89.reuse ;  /* 0x0000005928077220 */ /* 0x081fe20000400000 */
[-C--:B------:R-:W-:Y:S01]  /*5870*/  FMUL R69, R69, R89.reuse ;  /* 0x0000005945457220 */ /* 0x080fe20000400000 */
[-C--:B------:R-:W-:Y:S01]  /*5880*/  FMUL R71, R71, R89.reuse ;  /* 0x0000005947477220 */ /* 0x080fe20000400000 */
[-C--:B------:R-:W-:Y:S01]  /*5890*/  FMUL R73, R73, R89.reuse ;  /* 0x0000005949497220 */ /* 0x080fe20000400000 */
[----:B------:R0:W-:Y:S01]  /*58a0*/  @P2 STG.E desc[UR36][R4.64+0x60], R11 ;  /* 0x0000600b04002986 */ /* 0x0001e2000c101924 */
[----:B------:R-:W-:Y:S01]  /*58b0*/  ISETP.GT.AND P2, PT, R0, 0x8, P5 ;  /* 0x000000080000780c */ /* 0x000fe20002f44270 */
[-C--:B-1----:R-:W-:Y:S01]  /*58c0*/  FMUL R9, R42, R89.reuse ;  /* 0x000000592a097220 */ /* 0x082fe20000400000 */
[C---:B------:R-:W-:Y:S01]  /*58d0*/  ISETP.GT.AND P5, PT, R18.reuse, 0x28, PT ;  /* 0x000000281200780c */ /* 0x040fe20003fa4270 */
        /* <DEDUP_REMOVED lines=12> */
[----:B------:R0:W-:Y:S01]  /*59a0*/  @P1 STG.E desc[UR36][R4.64+0x80], R9 ;  /* 0x0000800904001986 */ /* 0x0001e2000c101924 */
[----:B------:R-:W-:Y:S01]  /*59b0*/  ISETP.GT.AND P1, PT, R18, 0x30, PT ;  /* 0x000000301200780c */ /* 0x000fe20003f24270 */
[-C--:B------:R-:W-:Y:S01]  /*59c0*/  FMUL R83, R83, R89.reuse ;  /* 0x0000005953537220 */ /* 0x080fe20000400000 */
[-C--:B------:R-:W-:Y:S01]  /*59d0*/  FMUL R85, R85, R89.reuse ;  /* 0x0000005955557220 */ /* 0x080fe20000400000 */
[----:B------:R-:W-:Y:S01]  /*59e0*/  @P2 STG.E desc[UR36][R4.64+0x84], R43 ;  /* 0x0000842b04002986 */ /* 0x000fe2000c101924 */
[-C--:B-1----:R-:W-:Y:S01]  /*59f0*/  FMUL R7, R44, R89.reuse ;  /* 0x000000592c077220 */ /* 0x082fe20000400000 */
[----:B------:R-:W-:Y:S01]  /*5a00*/  ISETP.GT.AND P2, PT, R0, 0x8, P5 ;  /* 0x000000080000780c */ /* 0x000fe20002f44270 */
[----:B------:R-:W-:Y:S01]  /*5a10*/  FMUL R87, R87, R89 ;  /* 0x0000005957577220 */ /* 0x000fe20000400000 */
[----:B------:R-:W-:-:S02]  /*5a20*/  ISETP.GT.AND P5, PT, R18, 0x31, PT ;  /* 0x000000311200780c */ /* 0x000fc40003fa4270 */
[----:B------:R1:W-:Y:S01]  /*5a30*/  @P4 STG.E desc[UR36][R2.64+0xa0], R7 ;  /* 0x0000a00702004986 */ /* 0x0003e2000c101924 */
[----:B------:R-:W-:Y:S01]  /*5a40*/  ISETP.GT.AND P4, PT, R0, RZ, P1 ;  /* 0x000000ff0000720c */ /* 0x000fe20000f84270 */
[----:B0-----:R-:W-:Y:S01]  /*5a50*/  FMUL R9, R48, R89 ;  /* 0x0000005930097220 */ /* 0x001fe20000400000 */
[C---:B------:R-:W-:Y:S01]  /*5a60*/  ISETP.GT.AND P1, PT, R0.reuse, 0x8, P1 ;  /* 0x000000080000780c */ /* 0x040fe20000f24270 */
[----:B------:R-:W-:Y:S01]  /*5a70*/  @P3 STG.E desc[UR36][R2.64+0xa4], R45 ;  /* 0x0000a42d02003986 */ /* 0x000fe2000c101924 */
[----:B------:R-:W-:-:S04]  /*5a80*/  ISETP.GT.AND P3, PT, R0, RZ, P5 ;  /* 0x000000ff0000720c */ /* 0x000fc80002f64270 */
[----:B------:R0:W-:Y:S01]  /*5a90*/  @P2 STG.E desc[UR36][R4.64+0xa0], R11 ;  /* 0x0000a00b04002986 */ /* 0x0001e2000c101924 */
[----:B------:R-:W-:Y:S02]  /*5aa0*/  ISETP.GT.AND P2, PT, R0, 0x8, P5 ;  /* 0x000000080000780c */ /* 0x000fe40002f44270 */
[C---:B------:R-:W-:Y:S01]  /*5ab0*/  ISETP.GT.AND P5, PT, R18.reuse, 0x38, PT ;  /* 0x000000381200780c */ /* 0x040fe20003fa4270 */
[----:B------:R-:W-:Y:S01]  /*5ac0*/  @P0 STG.E desc[UR36][R4.64+0xa4], R47 ;  /* 0x0000a42f04000986 */ /* 0x000fe2000c101924 */
[----:B------:R-:W-:Y:S01]  /*5ad0*/  ISETP.GT.AND P0, PT, R18, 0x39, PT ;  /* 0x000000391200780c */ /* 0x000fe20003f04270 */
[----:B-1----:R-:W-:Y:S02]  /*5ae0*/  FMUL R7, R50, R89 ;  /* 0x0000005932077220 */ /* 0x002fe40000400000 */
[----:B------:R1:W-:Y:S01]  /*5af0*/  @P4 STG.E desc[UR36][R2.64+0xc0], R9 ;  /* 0x0000c00902004986 */ /* 0x0003e2000c101924 */
[----:B------:R-:W-:-:S03]  /*5b00*/  ISETP.GT.AND P4, PT, R0, RZ, P5 ;  /* 0x000000ff0000720c */ /* 0x000fc60002f84270 */
[----:B------:R-:W-:Y:S01]  /*5b10*/  @P3 STG.E desc[UR36][R2.64+0xc4], R49 ;  /* 0x0000c43102003986 */ /* 0x000fe2000c101924 */
[----:B------:R-:W-:Y:S01]  /*5b20*/  ISETP.GT.AND P3, PT, R0, RZ, P0 ;  /* 0x000000ff0000720c */ /* 0x000fe20000764270 */
[----:B0-----:R-:W-:Y:S01]  /*5b30*/  FMUL R11, R54, R89 ;  /* 0x00000059360b7220 */ /* 0x001fe20000400000 */
[----:B------:R-:W-:Y:S01]  /*5b40*/  ISETP.GT.AND P0, PT, R0, 0x8, P0 ;  /* 0x000000080000780c */ /* 0x000fe20000704270 */
[----:B------:R0:W-:Y:S01]  /*5b50*/  @P1 STG.E desc[UR36][R4.64+0xc0], R7 ;  /* 0x0000c00704001986 */ /* 0x0001e2000c101924 */
[----:B------:R-:W-:-:S03]  /*5b60*/  ISETP.GT.AND P1, PT, R18, 0x40, PT ;  /* 0x000000401200780c */ /* 0x000fc60003f24270 */
[----:B------:R-:W-:Y:S01]  /*5b70*/  @P2 STG.E desc[UR36][R4.64+0xc4], R51 ;  /* 0x0000c43304002986 */ /* 0x000fe2000c101924 */
[-C--:B-1----:R-:W-:Y:S01]  /*5b80*/  FMUL R9, R52, R89.reuse ;  /* 0x0000005934097220 */ /* 0x082fe20000400000 */
[----:B------:R-:W-:Y:S02]  /*5b90*/  ISETP.GT.AND P2, PT, R0, 0x8, P5 ;  /* 0x000000080000780c */ /* 0x000fe40002f44270 */
[----:B------:R-:W-:Y:S02]  /*5ba0*/  ISETP.GT.AND P5, PT, R18, 0x41, PT ;  /* 0x000000411200780c */ /* 0x000fe40003fa4270 */
        /* <DEDUP_REMOVED lines=35> */
[-C--:B-1----:R-:W-:Y:S02]  /*5de0*/  FMUL R7, R66, R89.reuse ;  /* 0x0000005942077220 */ /* 0x082fe40000400000 */
[----:B------:R1:W-:Y:S01]  /*5df0*/  @P4 STG.E desc[UR36][R2.64+0x140], R9 ;  /* 0x0001400902004986 */ /* 0x0003e2000c101924 */
[C---:B------:R-:W-:Y:S02]  /*5e00*/  ISETP.GT.AND P4, PT, R0.reuse, RZ, P5 ;  /* 0x000000ff0000720c */ /* 0x040fe40002f84270 */
[C---:B------:R-:W-:Y:S01]  /*5e10*/  ISETP.GT.AND P5, PT, R0.reuse, 0x8, P5 ;  /* 0x000000080000780c */ /* 0x040fe20002fa4270 */
[----:B------:R-:W-:Y:S01]  /*5e20*/  @P3 STG.E desc[UR36][R2.64+0x144], R65 ;  /* 0x0001444102003986 */ /* 0x000fe2000c101924 */
[----:B------:R-:W-:Y:S01]  /*5e30*/  ISETP.GT.AND P3, PT, R0, RZ, P0 ;  /* 0x000000ff0000720c */ /* 0x000fe20000764270 */
[-C--:B0-----:R-:W-:Y:S01]  /*5e40*/  FMUL R11, R70, R89.reuse ;  /* 0x00000059460b7220 */ /* 0x081fe20000400000 */
[----:B------:R-:W-:Y:S01]  /*5e50*/  ISETP.GT.AND P0, PT, R0, 0x8, P0 ;  /* 0x000000080000780c */ /* 0x000fe20000704270 */
[----:B------:R0:W-:Y:S01]  /*5e60*/  @P1 STG.E desc[UR36][R4.64+0x140], R7 ;  /* 0x0001400704001986 */ /* 0x0001e2000c101924 */
[----:B------:R-:W-:Y:S01]  /*5e70*/  ISETP.GT.AND P1, PT, R18, 0x60, PT ;  /* 0x000000601200780c */ /* 0x000fe20003f24270 */
[----:B-1----:R-:W-:-:S02]  /*5e80*/  FMUL R9, R68, R89 ;  /* 0x0000005944097220 */ /* 0x002fc40000400000 */
[----:B------:R-:W-:Y:S01]  /*5e90*/  @P2 STG.E desc[UR36][R4.64+0x144], R67 ;  /* 0x0001444304002986 */ /* 0x000fe2000c101924 */
[----:B------:R-:W-:-:S03]  /*5ea0*/  ISETP.GT.AND P2, PT, R0, RZ, P1 ;  /* 0x000000ff0000720c */ /* 0x000fc60000f44270 */
[----:B------:R1:W-:Y:S01]  /*5eb0*/  @P4 STG.E desc[UR36][R2.64+0x160], R9 ;  /* 0x0001600902004986 */ /* 0x0003e2000c101924 */
[----:B------:R-:W-:Y:S01]  /*5ec0*/  ISETP.GT.AND P4, PT, R18, 0x61, PT ;  /* 0x000000611200780c */ /* 0x000fe20003f84270 */
[----:B0-----:R-:W-:Y:S02]  /*5ed0*/  FMUL R7, R72, R89 ;  /* 0x0000005948077220 */ /* 0x001fe40000400000 */
[----:B------:R-:W-:Y:S01]  /*5ee0*/  @P3 STG.E desc[UR36][R2.64+0x164], R69 ;  /* 0x0001644502003986 */ /* 0x000fe2000c101924 */
[----:B------:R-:W-:-:S03]  /*5ef0*/  ISETP.GT.AND P3, PT, R0, RZ, P4 ;  /* 0x000000ff0000720c */ /* 0x000fc60002764270 */
[----:B------:R0:W-:Y:S01]  /*5f00*/  @P5 STG.E desc[UR36][R4.64+0x160], R11 ;  /* 0x0001600b04005986 */ /* 0x0001e2000c101924 */
[----:B------:R-:W-:-:S03]  /*5f10*/  ISETP.GT.AND P5, PT, R0, 0x8, P4 ;  /* 0x000000080000780c */ /* 0x000fc600027a4270 */
[----:B------:R-:W-:Y:S01]  /*5f20*/  @P0 STG.E desc[UR36][R4.64+0x164], R71 ;  /* 0x0001644704000986 */ /* 0x000fe2000c101924 */
[----:B------:R-:W-:Y:S01]  /*5f30*/  ISETP.GT.AND P0, PT, R0, 0x8, P1 ;  /* 0x000000080000780c */ /* 0x000fe20000f04270 */
[-C--:B-1----:R-:W-:Y:S01]  /*5f40*/  FMUL R9, R74, R89.reuse ;  /* 0x000000594a097220 */ /* 0x082fe20000400000 */
[C---:B------:R-:W-:Y:S01]  /*5f50*/  ISETP.GT.AND P1, PT, R18.reuse, 0x68, PT ;  /* 0x000000681200780c */ /* 0x040fe20003f24270 */
[----:B------:R1:W-:Y:S01]  /*5f60*/  @P2 STG.E desc[UR36][R2.64+0x180], R7 ;  /* 0x0001800702002986 */ /* 0x0003e2000c101924 */
[----:B------:R-:W-:Y:S02]  /*5f70*/  ISETP.GT.AND P2, PT, R18, 0x69, PT ;  /* 0x000000691200780c */ /* 0x000fe40003f44270 */
[C---:B------:R-:W-:Y:S01]  /*5f80*/  ISETP.GT.AND P4, PT, R0.reuse, RZ, P1 ;  /* 0x000000ff0000720c */ /* 0x040fe20000f84270 */
[----:B------:R-:W-:Y:S01]  /*5f90*/  @P3 STG.E desc[UR36][R2.64+0x184], R73 ;  /* 0x0001844902003986 */ /* 0x000fe2000c101924 */
[----:B------:R-:W-:Y:S01]  /*5fa0*/  ISETP.GT.AND P3, PT, R0, RZ, P2 ;  /* 0x000000ff0000720c */ /* 0x000fe20001764270 */
[----:B0-----:R-:W-:Y:S01]  /*5fb0*/  FMUL R11, R80, R89 ;  /* 0x00000059500b7220 */ /* 0x001fe20000400000 */
[----:B------:R-:W-:-:S02]  /*5fc0*/  ISETP.GT.AND P1, PT, R0, 0x8, P1 ;  /* 0x000000080000780c */ /* 0x000fc40000f24270 */
[----:B------:R-:W-:Y:S01]  /*5fd0*/  ISETP.GT.AND P2, PT, R0, 0x8, P2 ;  /* 0x000000080000780c */ /* 0x000fe20001744270 */
[----:B------:R0:W-:Y:S01]  /*5fe0*/  @P0 STG.E desc[UR36][R4.64+0x180], R9 ;  /* 0x0001800904000986 */ /* 0x0001e2000c101924 */
[----:B------:R-:W-:Y:S01]  /*5ff0*/  ISETP.GT.AND P0, PT, R18, 0x70, PT ;  /* 0x000000701200780c */ /* 0x000fe20003f04270 */
[----:B-1----:R-:W-:Y:S02]  /*6000*/  FMUL R7, R76, R89 ;  /* 0x000000594c077220 */ /* 0x002fe40000400000 */
[----:B------:R-:W-:Y:S01]  /*6010*/  @P5 STG.E desc[UR36][R4.64+0x184], R75 ;  /* 0x0001844b04005986 */ /* 0x000fe2000c101924 */
[----:B------:R-:W-:Y:S02]  /*6020*/  ISETP.GT.AND P6, PT, R0, RZ, P0 ;  /* 0x000000ff0000720c */ /* 0x000fe400007c4270 */
[C---:B------:R-:W-:Y:S01]  /*6030*/  ISETP.GT.AND P5, PT, R18.reuse, 0x78, PT ;  /* 0x000000781200780c */ /* 0x040fe20003fa4270 */
[----:B------:R1:W-:Y:S01]  /*6040*/  @P4 STG.E desc[UR36][R2.64+0x1a0], R7 ;  /* 0x0001a00702004986 */ /* 0x0003e2000c101924 */
[----:B------:R-:W-:-:S02]  /*6050*/  ISETP.GT.AND P4, PT, R18, 0x79, PT ;  /* 0x000000791200780c */ /* 0x000fc40003f84270 */
[----:B------:R-:W-:Y:S01]  /*6060*/  ISETP.GT.AND P0, PT, R0, 0x8, P0 ;  /* 0x000000080000780c */ /* 0x000fe20000704270 */
[----:B0-----:R-:W-:Y:S01]  /*6070*/  FMUL R9, R78, R89 ;  /* 0x000000594e097220 */ /* 0x001fe20000400000 */
[----:B------:R-:W-:Y:S01]  /*6080*/  @P3 STG.E desc[UR36][R2.64+0x1a4], R77 ;  /* 0x0001a44d02003986 */ /* 0x000fe2000c101924 */
[----:B------:R-:W-:-:S03]  /*6090*/  ISETP.GT.AND P3, PT, R18, 0x71, PT ;  /* 0x000000711200780c */ /* 0x000fc60003f64270 */
[----:B------:R0:W-:Y:S01]  /*60a0*/  @P1 STG.E desc[UR36][R4.64+0x1a0], R9 ;  /* 0x0001a00904001986 */ /* 0x0001e2000c101924 */
[C---:B------:R-:W-:Y:S02]  /*60b0*/  ISETP.GT.AND P1, PT, R0.reuse, RZ, P3 ;  /* 0x000000ff0000720c */ /* 0x040fe40001f24270 */
[C---:B------:R-:W-:Y:S01]  /*60c0*/  ISETP.GT.AND P3, PT, R0.reuse, 0x8, P3 ;  /* 0x000000080000780c */ /* 0x040fe20001f64270 */
[----:B------:R-:W-:Y:S01]  /*60d0*/  @P2 STG.E desc[UR36][R4.64+0x1a4], R79 ;  /* 0x0001a44f04002986 */ /* 0x000fe2000c101924 */
[----:B------:R-:W-:Y:S01]  /*60e0*/  ISETP.GT.AND P2, PT, R0, RZ, P5 ;  /* 0x000000ff0000720c */ /* 0x000fe20002f44270 */
[-C--:B-1----:R-:W-:Y:S01]  /*60f0*/  FMUL R7, R82, R89.reuse ;  /* 0x0000005952077220 */ /* 0x082fe20000400000 */
[C---:B------:R-:W-:Y:S01]  /*6100*/  ISETP.GT.AND P5, PT, R0.reuse, 0x8, P5 ;  /* 0x000000080000780c */ /* 0x040fe20002fa4270 */
[----:B------:R1:W-:Y:S01]  /*6110*/  @P6 STG.E desc[UR36][R2.64+0x1c0], R11 ;  /* 0x0001c00b02006986 */ /* 0x0003e2000c101924 */
[C---:B------:R-:W-:Y:S02]  /*6120*/  ISETP.GT.AND P6, PT, R0.reuse, RZ, P4 ;  /* 0x000000ff0000720c */ /* 0x040fe400027c4270 */
[----:B------:R-:W-:Y:S01]  /*6130*/  ISETP.GT.AND P4, PT, R0, 0x8, P4 ;  /* 0x000000080000780c */ /* 0x000fe20002784270 */
[----:B0-----:R-:W-:-:S02]  /*6140*/  FMUL R9, R84, R89 ;  /* 0x0000005954097220 */ /* 0x001fc40000400000 */
[----:B------:R-:W-:Y:S04]  /*6150*/  @P1 STG.E desc[UR36][R2.64+0x1c4], R81 ;  /* 0x0001c45102001986 */ /* 0x000fe8000c101924 */
[----:B------:R-:W-:Y:S01]  /*6160*/  @P0 STG.E desc[UR36][R4.64+0x1c0], R7 ;  /* 0x0001c00704000986 */ /* 0x000fe2000c101924 */
[----:B-1----:R-:W-:-:S03]  /*6170*/  FMUL R11, R86, R89 ;  /* 0x00000059560b7220 */ /* 0x002fc60000400000 */
[----:B------:R-:W-:Y:S04]  /*6180*/  @P3 STG.E desc[UR36][R4.64+0x1c4], R83 ;  /* 0x0001c45304003986 */ /* 0x000fe8000c101924 */
[----:B------:R-:W-:Y:S04]  /*6190*/  @P2 STG.E desc[UR36][R2.64+0x1e0], R9 ;  /* 0x0001e00902002986 */ /* 0x000fe8000c101924 */
[----:B------:R0:W-:Y:S02]  /*61a0*/  @P6 STG.E desc[UR36][R2.64+0x1e4], R85 ;  /* 0x0001e45502006986 */ /* 0x0001e4000c101924 */
[----:B0-----:R-:W-:-:S02]  /*61b0*/  @P5 IMAD.MOV.U32 R2, RZ, RZ, R4 ;  /* 0x000000ffff025224 */ /* 0x001fc400078e0004 */
[----:B------:R-:W-:-:S05]  /*61c0*/  @P5 IMAD.MOV.U32 R3, RZ, RZ, R5 ;  /* 0x000000ffff035224 */ /* 0x000fca00078e0005 */
[----:B------:R0:W-:Y:S04]  /*61d0*/  @P5 STG.E desc[UR36][R2.64+0x1e0], R11 ;  /* 0x0001e00b02005986 */ /* 0x0001e8000c101924 */
[----:B------:R0:W-:Y:S02]  /*61e0*/  @P4 STG.E desc[UR36][R4.64+0x1e4], R87 ;  /* 0x0001e45704004986 */ /* 0x0001e4000c101924 */
.L_x_161:
[----:B------:R-:W-:Y:S05]  /*61f0*/  BSYNC B0 ;  /* 0x0000000000007941 */ /* 0x000fea0003800000 */
.L_x_35:
[----:B0-----:R-:W-:Y:S01]  /*6200*/  IMAD.U32 R2, RZ, RZ, UR46 ;  /* 0x0000002eff027e24 */ /* 0x001fe2000f8e00ff */
[----:B------:R-:W-:Y:S01]  /*6210*/  ULDC.64 UR4, c[0x0][0x650] ;  /* 0x0001940000047ab9 */ /* 0x000fe20000000a00 */
[----:B------:R-:W-:Y:S01]  /*6220*/  IMAD.U32 R3, RZ, RZ, UR47 ;  /* 0x0000002fff037e24 */ /* 0x000fe2000f8e00ff */
[----:B------:R0:W-:Y:S01]  /*6230*/  SYNCS.ARRIVE.TRANS64.A1T0 RZ, [R99+UR44], RZ ;  /* 0x000000ff63ff79a7 */ /* 0x0001e2000810002c */
[----:B------:R-:W-:Y:S01]  /*6240*/  PRMT R0, RZ, 0x7610, R0 ;  /* 0x00007610ff007816 */ /* 0x000fe20000000000 */
[----:B------:R-:W-:Y:S01]  /*6250*/  IMAD.MOV.U32 R18, RZ, RZ, -0x1 ;  /* 0xffffffffff127424 */ /* 0x000fe200078e00ff */
[----:B------:R-:W-:Y:S01]  /*6260*/  LEA R16, P0, R2, R16, 0x1 ;  /* 0x0000001002107211 */ /* 0x000fe200078008ff */
[----:B------:R-:W-:Y:S02]  /*6270*/  IMAD.MOV.U32 R2, RZ, RZ, -0x1 ;  /* 0xffffffffff027424 */ /* 0x000fe400078e00ff */
[----:B------:R-:W-:Y:S01]  /*6280*/  IMAD.MOV.U32 R19, RZ, RZ, -0x1 ;  /* 0xffffffffff137424 */ /* 0x000fe200078e00ff */
[----:B------:R-:W-:-:S02]  /*6290*/  IADD3.X R17, R17, UR50, RZ, P0, !PT ;  /* 0x0000003211117c10 */ /* 0x000fc400087fe4ff */
[----:B------:R-:W-:-:S04]  /*62a0*/  ISETP.GE.U32.AND P0, PT, R16, UR4, PT ;  /* 0x0000000410007c0c */ /* 0x000fc8000bf06070 */
[----:B------:R-:W-:-:S13]  /*62b0*/  ISETP.GE.U32.AND.EX P0, PT, R17, UR5, PT, P0 ;  /* 0x0000000511007c0c */ /* 0x000fda000bf06100 */
[----:B0-----:R-:W-:Y:S05]  /*62c0*/  @P0 BRA `(.L_x_162) ;  /* 0x0000000400700947 */ /* 0x001fea0003800000 */
[----:B------:R-:W0:Y:S01]  /*62d0*/  S2UR UR7, SR_CTAID.X ;  /* 0x00000000000779c3 */ /* 0x000e220000002500 */
[----:B------:R-:W-:Y:S01]  /*62e0*/  ULDC.64 UR4, c[0x0][0x628] ;  /* 0x00018a0000047ab9 */ /* 0x000fe20000000a00 */
[----:B------:R-:W-:Y:S01]  /*62f0*/  ULDC UR6, c[0x0][0x150] ;  /* 0x0000540000067ab9 */ /* 0x000fe20000000800 */
[----:B------:R-:W-:Y:S01]  /*6300*/  ISETP.NE.U32.AND P0, PT, RZ, UR4, PT ;  /* 0x00000004ff007c0c */ /* 0x000fe2000bf05070 */
[----:B------:R-:W-:Y:S01]  /*6310*/  ULDC UR15, c[0x0][0x630] ;  /* 0x00018c00000f7ab9 */ /* 0x000fe20000000800 */
[C---:B------:R-:W-:Y:S02]  /*6320*/  R2UR UR17, R16.reuse ;  /* 0x00000000101172ca */ /* 0x040fe400000e0000 */
[----:B------:R-:W-:Y:S01]  /*6330*/  ISETP.NE.AND.EX P0, PT, RZ, UR5, PT, P0 ;  /* 0x00000005ff007c0c */ /* 0x000fe2000bf05300 */
[----:B------:R-:W1:Y:S01]  /*6340*/  S2UR UR16, SR_CTAID.Y ;  /* 0x00000000001079c3 */ /* 0x000e620000002600 */
[----:B------:R-:W-:Y:S02]  /*6350*/  R2UR UR12, R16 ;  /* 0x00000000100c72ca */ /* 0x000fe400000e0000 */
[----:B------:R-:W-:-:S02]  /*6360*/  R2UR UR13, R17 ;  /* 0x00000000110d72ca */ /* 0x000fc400000e0000 */
[----:B0-----:R-:W-:-:S05]  /*6370*/  I2FP.F32.U32 R0, UR7 ;  /* 0x0000000700007c45 */ /* 0x001fca0008201000 */
[----:B------:R-:W-:Y:S01]  /*6380*/  FMUL R0, R0, UR6 ;  /* 0x0000000600007c20 */ /* 0x000fe20008400000 */
[----:B------:R-:W-:Y:S01]  /*6390*/  ULDC UR6, c[0x0][0x154] ;  /* 0x0000550000067ab9 */ /* 0x000fe20000000800 */
[----:B-1----:R-:W-:-:S04]  /*63a0*/  I2FP.F32.U32 R2, UR16 ;  /* 0x0000001000027c45 */ /* 0x002fc80008201000 */
[----:B------:R-:W0:Y:S01]  /*63b0*/  F2I.U32.TRUNC.NTZ R0, R0 ;  /* 0x0000000000007305 */ /* 0x000e22000020f000 */
[----:B------:R-:W-:Y:S01]  /*63c0*/  FMUL R2, R2, UR6 ;  /* 0x0000000602027c20 */ /* 0x000fe20008400000 */
[----:B------:R-:W-:Y:S06]  /*63d0*/  @!P0 BRA `(.L_x_163) ;  /* 0x0000000000308947 */ /* 0x000fec0003800000 */
        /* <DEDUP_REMOVED lines=12> */
.L_x_163:
[----:B------:R-:W-:Y:S01]  /*64a0*/  USHF.R.U64 UR6, UR12, UR15, UR13 ;  /* 0x0000000f0c067299 */ /* 0x000fe2000800120d */
[----:B------:R-:W-:Y:S01]  /*64b0*/  R2UR UR5, R17 ;  /* 0x00000000110572ca */ /* 0x000fe200000e0000 */
[----:B------:R-:W-:Y:S01]  /*64c0*/  USHF.R.U32.HI UR4, URZ, UR15, UR13 ;  /* 0x0000000f3f047299 */ /* 0x000fe2000801160d */
[----:B------:R-:W1:Y:S01]  /*64d0*/  F2I.U32.TRUNC.NTZ R2, R2 ;  /* 0x0000000200027305 */ /* 0x000e62000020f000 */
[----:B------:R-:W-:Y:S01]  /*64e0*/  UIADD3 UR9, UP0, URZ, -UR6, URZ ;  /* 0x800000063f097290 */ /* 0x000fe2000ff1e03f */
[----:B------:R-:W-:Y:S01]  /*64f0*/  ULDC.64 UR10, c[0x0][0x620] ;  /* 0x00018800000a7ab9 */ /* 0x000fe20000000a00 */
[----:B------:R-:W-:Y:S02]  /*6500*/  ULDC UR14, c[0x0][0x608] ;  /* 0x00018200000e7ab9 */ /* 0x000fe40000000800 */
[----:B------:R-:W-:Y:S01]  /*6510*/  UIADD3.X UR4, URZ, ~UR4, URZ, UP0, !UPT ;  /* 0x800000043f047290 */ /* 0x000fe200087fe43f */
[----:B------:R-:W-:Y:S01]  /*6520*/  ULDC UR15, c[0x0][0x658] ;  /* 0x00019600000f7ab9 */ /* 0x000fe20000000800 */
[----:B------:R-:W-:-:S02]  /*6530*/  ULDC UR12, c[0x0][0x144] ;  /* 0x00005100000c7ab9 */ /* 0x000fc40000000800 */
[----:B------:R-:W-:Y:S01]  /*6540*/  UIMAD UR8, UR4, UR10, URZ ;  /* 0x0000000a040872a4 */ /* 0x000fe2000f8e023f */
[----:B------:R-:W-:Y:S02]  /*6550*/  ULDC UR22, c[0x0][0x148] ;  /* 0x0000520000167ab9 */ /* 0x000fe40000000800 */
[----:B------:R-:W-:Y:S01]  /*6560*/  UMOV UR4, UR17 ;  /* 0x0000001100047c82 */ /* 0x000fe20008000000 */
[----:B------:R-:W-:Y:S02]  /*6570*/  UIMAD UR8, UR9, UR11, UR8 ;  /* 0x0000000b090872a4 */ /* 0x000fe4000f8e0208 */
[----:B------:R-:W-:Y:S01]  /*6580*/  UIMAD.WIDE.U32 UR4, UR9, UR10, UR4 ;  /* 0x0000000a090472a5 */ /* 0x000fe2000f8e0004 */
[----:B0-----:R-:W-:Y:S01]  /*6590*/  R2UR UR9, R0 ;  /* 0x00000000000972ca */ /* 0x001fe200000e0000 */
[----:B------:R-:W-:Y:S01]  /*65a0*/  ULDC UR20, c[0x0][0x648] ;  /* 0x0001920000147ab9 */ /* 0x000fe20000000800 */
[----:B-1----:R-:W-:Y:S01]  /*65b0*/  R2UR UR13, R2 ;  /* 0x00000000020d72ca */ /* 0x002fe200000e0000 */
[----:B------:R-:W-:Y:S01]  /*65c0*/  UIADD3 UR8, UR5, UR8, URZ ;  /* 0x0000000805087290 */ /* 0x000fe2000fffe03f */
[----:B------:R-:W-:-:S02]  /*65d0*/  ULDC UR21, c[0x0][0x638] ;  /* 0x00018e0000157ab9 */ /* 0x000fc40000000800 */
[----:B------:R-:W-:Y:S02]  /*65e0*/  ULDC UR5, c[0x0][0x618] ;  /* 0x0001860000057ab9 */ /* 0x000fe40000000800 */
[----:B------:R-:W-:Y:S02]  /*65f0*/  USHF.R.U64 UR10, UR4, UR5, UR8 ;  /* 0x00000005040a7299 */ /* 0x000fe40008001208 */
[----:B------:R-:W-:-:S03]  /*6600*/  USHF.R.U32.HI UR8, URZ, UR5, UR8 ;  /* 0x000000053f087299 */ /* 0x000fc60008011608 */
[----:B------:R-:W-:Y:S01]  /*6610*/  ULDC.64 UR4, c[0x0][0x640] ;  /* 0x0001900000047ab9 */ /* 0x000fe20000000a00 */
[----:B------:R-:W-:Y:S01]  /*6620*/  USHF.R.U64 UR11, UR10, UR14, UR8 ;  /* 0x0000000e0a0b7299 */ /* 0x000fe20008001208 */
[----:B------:R-:W-:Y:S01]  /*6630*/  ISETP.NE.U32.AND P0, PT, RZ, UR4, PT ;  /* 0x00000004ff007c0c */ /* 0x000fe2000bf05070 */
[----:B------:R-:W-:Y:S02]  /*6640*/  USHF.R.U32.HI UR8, URZ, UR14, UR8 ;  /* 0x0000000e3f087299 */ /* 0x000fe40008011608 */
[----:B------:R-:W-:Y:S01]  /*6650*/  UIADD3 UR9, -UR9, URZ, URZ ;  /* 0x0000003f09097290 */ /* 0x000fe2000fffe13f */
[----:B------:R-:W-:Y:S01]  /*6660*/  ISETP.NE.AND.EX P0, PT, RZ, UR5, PT, P0 ;  /* 0x00000005ff007c0c */ /* 0x000fe2000bf05300 */
[----:B------:R-:W-:Y:S02]  /*6670*/  USHF.R.U64 UR17, UR11, UR15, UR8 ;  /* 0x0000000f0b117299 */ /* 0x000fe40008001208 */
[----:B------:R-:W-:Y:S02]  /*6680*/  UIADD3 UR18, -UR13, URZ, URZ ;  /* 0x0000003f0d127290 */ /* 0x000fe4000fffe13f */
[----:B------:R-:W-:-:S02]  /*6690*/  USHF.R.U32.HI UR15, URZ, UR15, UR8 ;  /* 0x0000000f3f0f7299 */ /* 0x000fc40008011608 */
[----:B------:R-:W-:Y:S01]  /*66a0*/  UIMAD UR19, UR12, UR9, UR7 ;  /* 0x000000090c1372a4 */ /* 0x000fe2000f8e0207 */
[----:B------:R-:W-:-:S05]  /*66b0*/  UMOV UR14, UR17 ;  /* 0x00000011000e7c82 */ /* 0x000fca0008000000 */
[----:B------:R-:W-:Y:S06]  /*66c0*/  @!P0 BRA `(.L_x_164) ;  /* 0x0000000000288947 */ /* 0x000fec0003800000 */
        /* <DEDUP_REMOVED lines=10> */
.L_x_164:
[----:B------:R-:W-:Y:S01]  /*6770*/  UISETP.NE.AND UP0, UPT, UR61, URZ, UPT ;  /* 0x0000003f3d00728c */ /* 0x000fe2000bf05270 */
[----:B------:R-:W-:Y:S01]  /*6780*/  IMAD.MOV.U32 R0, RZ, RZ, 0x1 ;  /* 0x00000001ff007424 */ /* 0x000fe200078e00ff */
[----:B------:R-:W-:Y:S01]  /*6790*/  USHF.R.U64 UR5, UR14, UR20, UR15 ;  /* 0x000000140e057299 */ /* 0x000fe2000800120f */
[----:B------:R-:W-:Y:S01]  /*67a0*/  IMAD.U32 R19, RZ, RZ, UR6 ;  /* 0x00000006ff137e24 */ /* 0x000fe2000f8e00ff */
[----:B------:R-:W-:Y:S02]  /*67b0*/  ULOP3.LUT UR4, UR11, UR49, URZ, 0xc0, !UPT ;  /* 0x000000310b047292 */ /* 0x000fe4000f8ec03f */
[----:B------:R-:W-:Y:S02]  /*67c0*/  UIADD3 UR7, -UR5, URZ, URZ ;  /* 0x0000003f05077290 */ /* 0x000fe4000fffe13f */
[----:B------:R-:W-:Y:S02]  /*67d0*/  UIMAD UR4, UR48, UR5, UR4 ;  /* 0x00000005300472a4 */ /* 0x000fe4000f8e0204 */
[----:B------:R-:W-:-:S02]  /*67e0*/  ULOP3.LUT UR10, UR10, UR52, URZ, 0xc0, !UPT ;  /* 0x000000340a0a7292 */ /* 0x000fc4000f8ec03f */
[----:B------:R-:W-:Y:S02]  /*67f0*/  @UP0 UIMAD UR19, UR22, UR18, UR16 ;  /* 0x00000012161302a4 */ /* 0x000fe4000f8e0210 */
[----:B------:R-:W-:Y:S01]  /*6800*/  UIMAD UR5, UR7, UR21, UR17 ;  /* 0x00000015070572a4 */ /* 0x000fe2000f8e0211 */
[----:B------:R-:W-:Y:S02]  /*6810*/  ULDC UR8, c[0x0][0x600] ;  /* 0x0001800000087ab9 */ /* 0x000fe40000000800 */
[----:B------:R-:W-:Y:S01]  /*6820*/  ULDC UR7, c[0x0][0x610] ;  /* 0x0001840000077ab9 */ /* 0x000fe20000000800 */
[----:B------:R-:W-:Y:S02]  /*6830*/  UIMAD UR5, UR5, UR8, UR10 ;  /* 0x00000008050572a4 */ /* 0x000fe4000f8e020a */
[----:B------:R-:W-:-:S04]  /*6840*/  UIMAD UR4, UR4, UR7, UR19 ;  /* 0x00000007040472a4 */ /* 0x000fc8000f8e0213 */
[----:B------:R-:W-:Y:S02]  /*6850*/  USEL UR7, UR5, UR4, !UP0 ;  /* 0x0000000405077287 */ /* 0x000fe4000c000000 */
[----:B------:R-:W-:-:S04]  /*6860*/  USEL UR4, UR4, UR5, !UP0 ;  /* 0x0000000504047287 */ /* 0x000fc8000c000000 */
[----:B------:R-:W-:Y:S02]  /*6870*/  IMAD.U32 R2, RZ, RZ, UR7 ;  /* 0x00000007ff027e24 */ /* 0x000fe4000f8e00ff */
[----:B------:R-:W-:-:S07]  /*6880*/  IMAD.U32 R18, RZ, RZ, UR4 ;  /* 0x00000004ff127e24 */ /* 0x000fce000f8e00ff */
.L_x_162:
[----:B------:R-:W-:Y:S01]  /*6890*/  ULEA UR5, UR39, UR41, 0x1 ;  /* 0x0000002927057291 */ /* 0x000fe2000f8e083f */
[----:B------:R-:W-:Y:S01]  /*68a0*/  LOP3.LUT P0, RZ, R0, 0xff, RZ, 0xc0, !PT ;  /* 0x000000ff00ff7812 */ /* 0x000fe2000780c0ff */
[----:B------:R-:W-:Y:S01]  /*68b0*/  ULOP3.LUT UR41, UR41, 0x1, URZ, 0xc0, !UPT ;  /* 0x0000000129297892 */ /* 0x000fe2000f8ec03f */
[----:B------:R-:W-:Y:S01]  /*68c0*/  LOP3.LUT R101, R101, 0x1, RZ, 0x3c, !PT ;  /* 0x0000000165657812 */ /* 0x000fe200078e3cff */
[----:B------:R-:W-:Y:S02]  /*68d0*/  USHF.R.U32.HI UR4, URZ, 0x1, UR5 ;  /* 0x000000013f047899 */ /* 0x000fe40008011605 */
[----:B------:R-:W-:Y:S02]  /*68e0*/  UISETP.GT.U32.AND UP0, UPT, UR5, 0x1, UPT ;  /* 0x000000010500788c */ /* 0x000fe4000bf04070 */
[----:B------:R-:W-:Y:S02]  /*68f0*/  ULOP3.LUT UR4, UR4, 0x1, URZ, 0xc0, !UPT ;  /* 0x0000000104047892 */ /* 0x000fe4000f8ec03f */
[----:B------:R-:W-:-:S02]  /*6900*/  UISETP.LT.U32.AND UP0, UPT, UR45, 0xff, UP0 ;  /* 0x000000ff2d00788c */ /* 0x000fc40008701070 */
[----:B------:R-:W-:Y:S02]  /*6910*/  UISETP.NE.U32.AND UP1, UPT, UR4, 0x1, UPT ;  /* 0x000000010400788c */ /* 0x000fe4000bf25070 */
[----:B------:R-:W-:Y:S02]  /*6920*/  USEL UR5, URZ, 0x1, !UP0 ;  /* 0x000000013f057887 */ /* 0x000fe4000c000000 */
[----:B------:R-:W-:-:S04]  /*6930*/  UISETP.GT.U32.AND UP1, UPT, UR45, 0xfe, !UP1 ;  /* 0x000000fe2d00788c */ /* 0x000fc8000cf24070 */
[----:B------:R-:W-:-:S04]  /*6940*/  USEL UR4, URZ, 0x1, !UP1 ;  /* 0x000000013f047887 */ /* 0x000fc8000c800000 */
[----:B------:R-:W-:Y:S01]  /*6950*/  ULOP3.LUT UR43, UR4, UR43, UR5, 0x96, !UPT ;  /* 0x0000002b042b7292 */ /* 0x000fe2000f8e9605 */
[----:B------:R-:W-:Y:S11]  /*6960*/  @P0 BRA `(.L_x_165) ;  /* 0xffffffac00b80947 */ /* 0x000ff6000383ffff */
[----:B------:R-:W-:Y:S05]  /*6970*/  EXIT ;  /* 0x000000000000794d */ /* 0x000fea0003800000 */
.L_x_16:
[----:B------:R-:W-:-:S08]  /*6980*/  ISETP.NE.AND P0, PT, RZ, UR6, PT ;  /* 0x00000006ff007c0c */ /* 0x000fd0000bf05270 */
[----:B------:R-:W0:-:S00]  /*6990*/  USETMAXREG.DEALLOC.CTAPOOL 0x28 ;  /* 0x00000028000079c8 */ /* 0x000e0000080e0500 */
[----:B------:R-:W-:Y:S05]  /*69a0*/  @P0 EXIT ;  /* 0x000000000000094d */ /* 0x000fea0003800000 */
[----:B0-----:R-:W-:Y:S01]  /*69b0*/  LOP3.LUT P0, RZ, R0, 0xff, RZ, 0xc0, !PT ;  /* 0x000000ff00ff7812 */ /* 0x001fe2000780c0ff */
[----:B------:R-:W-:Y:S02]  /*69c0*/  IMAD.MOV.U32 R0, RZ, RZ, 0x1 ;  /* 0x00000001ff007424 */ /* 0x000fe400078e00ff */
[----:B------:R-:W-:-:S10]  /*69d0*/  IMAD.MOV.U32 R8, RZ, RZ, RZ ;  /* 0x000000ffff087224 */ /* 0x000fd400078e00ff */
[----:B------:R-:W-:Y:S05]  /*69e0*/  @!P0 BRA `(.L_x_166) ;  /* 0x0000001000048947 */ /* 0x000fea0003800000 */
[----:B------:R-:W0:Y:S01]  /*69f0*/  S2UR UR5, SR_CgaCtaId ;  /* 0x00000000000579c3 */ /* 0x000e220000008800 */
[----:B------:R-:W-:Y:S01]  /*6a00*/  UMOV UR8, 0x1 ;  /* 0x0000000100087882 */ /* 0x000fe20000000000 */
[----:B------:R-:W-:Y:S01]  /*6a10*/  ULDC UR6, c[0x0][0x600] ;  /* 0x0001800000067ab9 */ /* 0x000fe20000000800 */
[----:B------:R-:W-:Y:S01]  /*6a20*/  LOP3.LUT P0, RZ, R3, 0x1f, RZ, 0xc0, !PT ;  /* 0x0000001f03ff7812 */ /* 0x000fe2000780c0ff */
[----:B------:R-:W-:Y:S01]  /*6a30*/  UIADD3 UR6, UR6, -0x1, URZ ;  /* 0xffffffff06067890 */ /* 0x000fe2000fffe03f */
[----:B------:R-:W-:Y:S01]  /*6a40*/  BSSY B0, `(.L_x_166) ;  /* 0x00000fb000007945 */ /* 0x000fe20003800000 */
[----:B------:R-:W-:Y:S01]  /*6a50*/  ULDC UR45, c[0x0][0x658] ;  /* 0x00019600002d7ab9 */ /* 0x000fe20000000800 */
[----:B------:R-:W-:Y:S01]  /*6a60*/  UMOV UR7, 0xffffffff ;  /* 0xffffffff00077882 */ /* 0x000fe20000000000 */
[----:B------:R-:W-:Y:S01]  /*6a70*/  UMOV UR29, 0x55 ;  /* 0x00000055001d7882 */ /* 0x000fe20000000000 */
[----:B------:R-:W-:Y:S01]  /*6a80*/  USHF.L.U32 UR7, UR7, UR45, URZ ;  /* 0x0000002d07077299 */ /* 0x000fe2000800063f */
[----:B------:R-:W-:Y:S01]  /*6a90*/  IMAD.U32 R10, RZ, RZ, UR6 ;  /* 0x00000006ff0a7e24 */ /* 0x000fe2000f8e00ff */
[C---:B------:R-:W-:Y:S01]  /*6aa0*/  ISETP.NE.AND P3, PT, R4.reuse, RZ, PT ;  /* 0x000000ff0400720c */ /* 0x040fe20003f65270 */
[----:B------:R-:W-:Y:S01]  /*6ab0*/  IMAD.MOV.U32 R9, RZ, RZ, 0x1 ;  /* 0x00000001ff097424 */ /* 0x000fe200078e00ff */
[----:B------:R-:W-:Y:S01]  /*6ac0*/  ISETP.NE.OR P0, PT, R4, RZ, !P0 ;  /* 0x000000ff0400720c */ /* 0x000fe20004705670 */
[----:B------:R-:W-:Y:S01]  /*6ad0*/  IMAD.MOV.U32 R0, RZ, RZ, 0x1 ;  /* 0x00000001ff007424 */ /* 0x000fe200078e00ff */
[----:B------:R-:W-:Y:S01]  /*6ae0*/  UIADD3 UR54, UR39, 0x1, URZ ;  /* 0x0000000127367890 */ /* 0x000fe2000fffe03f */
[----:B------:R-:W-:Y:S01]  /*6af0*/  IMAD.MOV.U32 R8, RZ, RZ, RZ ;  /* 0x000000ffff087224 */ /* 0x000fe200078e00ff */
[----:B------:R-:W-:-:S02]  /*6b00*/  ULOP3.LUT UR21, UR38, 0x2, URZ, 0xfc, !UPT ;  /* 0x0000000226157892 */ /* 0x000fc4000f8efc3f */
[----:B------:R-:W-:Y:S02]  /*6b10*/  USHF.L.U32 UR45, UR8, UR45, URZ ;  /* 0x0000002d082d7299 */ /* 0x000fe4000800063f */
[----:B------:R-:W-:Y:S02]  /*6b20*/  ULOP3.LUT UR53, URZ, UR7, URZ, 0x33, !UPT ;  /* 0x000000073f357292 */ /* 0x000fe4000f8e333f */
[----:B0-----:R-:W-:Y:S02]  /*6b30*/  ULOP3.LUT UR4, UR5, 0x1, URZ, 0xc0, !UPT ;  /* 0x0000000105047892 */ /* 0x001fe4000f8ec03f */
[----:B------:R-:W-:Y:S02]  /*6b40*/  USHF.R.U32.HI UR13, URZ, 0x1, UR5 ;  /* 0x000000013f0d7899 */ /* 0x000fe40008011605 */
[----:B------:R-:W-:Y:S02]  /*6b50*/  USHF.L.U32 UR55, UR5, 0x6, URZ ;  /* 0x0000000605377899 */ /* 0x000fe4000800063f */
[----:B------:R-:W-:-:S02]  /*6b60*/  USHF.L.U32 UR22, UR5, 0xb, URZ ;  /* 0x0000000b05167899 */ /* 0x000fc4000800063f */
[----:B------:R-:W-:Y:S02]  /*6b70*/  ULOP3.LUT UR5, UR5, 0xfffffffe, URZ, 0xc0, !UPT ;  /* 0xfffffffe05057892 */ /* 0x000fe4000f8ec03f */
[----:B------:R-:W-:Y:S02]  /*6b80*/  UISETP.GT.U32.AND UP0, UPT, UR4, 0xffff, UPT ;  /* 0x0000ffff0400788c */ /* 0x000fe4000bf04070 */
[----:B------:R-:W-:Y:S02]  /*6b90*/  USHF.L.U32 UR23, UR8, UR5, URZ ;  /* 0x0000000508177299 */ /* 0x000fe4000800063f */
[----:B------:R-:W-:Y:S02]  /*6ba0*/  ULOP3.LUT UR5, UR5, 0x1, URZ, 0xfc, !UPT ;  /* 0x0000000105057892 */ /* 0x000fe4000f8efc3f */
[----:B------:R-:W-:Y:S02]  /*6bb0*/  USEL UR4, UR4, 0xffff, !UP0 ;  /* 0x0000ffff04047887 */ /* 0x000fe4000c000000 */
[----:B------:R-:W-:-:S02]  /*6bc0*/  USHF.L.U32 UR5, UR8, UR5, URZ ;  /* 0x0000000508057299 */ /* 0x000fc4000800063f */
[----:B------:R-:W-:Y:S02]  /*6bd0*/  ULOP3.LUT UR4, UR4, 0xffff, URZ, 0xc0, !UPT ;  /* 0x0000ffff04047892 */ /* 0x000fe4000f8ec03f */
[----:B------:R-:W-:Y:S02]  /*6be0*/  ULOP3.LUT UR23, UR23, UR5, URZ, 0xfc, !UPT ;  /* 0x0000000517177292 */ /* 0x000fe4000f8efc3f */
[----:B------:R-:W-:Y:S02]  /*6bf0*/  USHF.L.U32 UR29, UR29, UR4, URZ ;  /* 0x000000041d1d7299 */ /* 0x000fe4000800063f */
[----:B------:R-:W-:Y:S02]  /*6c00*/  ULOP3.LUT UR55, UR55, 0x40, URZ, 0xc0, !UPT ;  /* 0x0000004037377892 */ /* 0x000fe4000f8ec03f */
[----:B------:R-:W-:Y:S01]  /*6c10*/  ULOP3.LUT UR22, UR22, 0x800, URZ, 0xc0, !UPT ;  /* 0x0000080016167892 */ /* 0x000fe2000f8ec03f */
[----:B------:R-:W-:-:S11]  /*6c20*/  ULDC.64 UR4, c[0x0][0x198] ;  /* 0x0000660000047ab9 */ /* 0x000fd60000000a00 */
.L_x_178:
[----:B------:R-:W-:-:S03]  /*6c30*/  UMOV UR6, 0xffffffff ;  /* 0xffffffff00067882 */ /* 0x000fc60000000000 */
[----:B------:R-:W-:Y:S05]  /*6c40*/  BRA.DIV UR6, `(.L_x_167) ;  /* 0x00000012063c7947 */ /* 0x000fea000b800000 */
[----:B------:R-:W-:-:S13]  /*6c50*/  ELECT P6, URZ, PT ;  /* 0x00000000003f782f */ /* 0x000fda00038c0000 */
.L_x_189:
[----:B------:R-:W0:Y:S01]  /*6c60*/  LDC R3, c[0x0][0x28c] ;  /* 0x0000a300ff037b82 */ /* 0x000e220000000800 */
[----:B------:R-:W-:Y:S01]  /*6c70*/  BSSY B1, `(.L_x_168) ;  /* 0x000005f000017945 */ /* 0x000fe20003800000 */
[----:B0-----:R-:W-:-:S13]  /*6c80*/  ISETP.LT.OR P6, PT, R3, 0x1, !P6 ;  /* 0x000000010300780c */ /* 0x001fda00077c1670 */
[----:B------:R-:W-:Y:S05]  /*6c90*/  @P6 BRA `(.L_x_169) ;  /* 0x0000000400706947 */ /* 0x000fea0003800000 */
[----:B------:R-:W-:Y:S01]  /*6ca0*/  LEA R18, R18, UR13, 0x2 ;  /* 0x0000000d12127c11 */ /* 0x000fe2000f8e10ff */
[----:B------:R-:W-:Y:S01]  /*6cb0*/  IMAD.MOV.U32 R11, RZ, RZ, RZ ;  /* 0x000000ffff0b7224 */ /* 0x000fe200078e00ff */
[----:B------:R-:W-:Y:S01]  /*6cc0*/  LEA R6, R2, UR55, 0x7 ;  /* 0x0000003702067c11 */ /* 0x000fe2000f8e38ff */
[----:B------:R-:W-:Y:S02]  /*6cd0*/  IMAD.U32 R13, RZ, RZ, UR54 ;  /* 0x00000036ff0d7e24 */ /* 0x000fe4000f8e00ff */
[----:B------:R-:W-:Y:S02]  /*6ce0*/  IMAD.MOV.U32 R2, RZ, RZ, R0 ;  /* 0x000000ffff027224 */ /* 0x000fe400078e0000 */
[----:B------:R-:W-:Y:S02]  /*6cf0*/  IMAD.MOV.U32 R3, RZ, RZ, R8 ;  /* 0x000000ffff037224 */ /* 0x000fe400078e0008 */
[----:B------:R-:W-:-:S07]  /*6d00*/  IMAD.SHL.U32 R18, R18, 0x10, RZ ;  /* 0x0000001012127824 */ /* 0x000fce00078e00ff */
.L_x_173:
[----:B------:R-:W0:Y:S01]  /*6d10*/  S2R R5, SR_CgaCtaId ;  /* 0x0000000000057919 */ /* 0x000e220000008800 */
[----:B------:R-:W-:-:S04]  /*6d20*/  MOV R4, 0x400 ;  /* 0x0000040000047802 */ /* 0x000fc80000000f00 */
[----:B0-----:R-:W-:Y:S02]  /*6d30*/  LEA R12, R5, R4, 0x18 ;  /* 0x00000004050c7211 */ /* 0x001fe400078ec0ff */
[----:B------:R-:W-:Y:S01]  /*6d40*/  SHF.L.U32 R4, R2, 0x1f, RZ ;  /* 0x0000001f02047819 */ /* 0x000fe200000006ff */
[----:B------:R-:W0:Y:S02]  /*6d50*/  @!P3 LDC R5, c[0x0][0x500] ;  /* 0x00014000ff05bb82 */ /* 0x000e240000000800 */
[----:B------:R-:W-:-:S04]  /*6d60*/  IMAD R7, R3, 0x8, R12 ;  /* 0x0000000803077824 */ /* 0x000fc800078e020c */
[----:B------:R-:W1:Y:S02]  /*6d70*/  SYNCS.PHASECHK.TRANS64.TRYWAIT P1, [R7+URZ+0x10], R4 ;  /* 0x00001004070075a7 */ /* 0x000e64000802017f */
[----:B-1----:R-:W-:Y:S05]  /*6d80*/  @!P1 BRA `(.L_x_170) ;  /* 0x00000010000c9947 */ /* 0x002fea0003800000 */
.L_x_190:
[----:B------:R-:W-:Y:S01]  /*6d90*/  UPRMT UR6, UR21, 0x9910, URZ ;  /* 0x0000991015067896 */ /* 0x000fe2000800003f */
[----:B0-----:R0:W-:Y:S03]  /*6da0*/  @!P3 SYNCS.ARRIVE.TRANS64 RZ, [R7+URZ], R5 ;  /* 0x0000000507ffb9a7 */ /* 0x0011e6000800003f */
[----:B------:R-:W-:-:S06]  /*6db0*/  UISETP.NE.AND UP0, UPT, UR6, 0x2, UPT ;  /* 0x000000020600788c */ /* 0x000fcc000bf05270 */
[----:B------:R-:W-:-:S13]  /*6dc0*/  PLOP3.LUT P1, PT, PT, PT, UP0, 0x80, 0x0 ;  /* 0x000000000000781c */ /* 0x000fda0003f2f008 */
[----:B0-----:R-:W-:Y:S05]  /*6dd0*/  @P1 BRA `(.L_x_171) ;  /* 0x0000000000041947 */ /* 0x001fea0003800000 */
[----:B------:R-:W-:Y:S01]  /*6de0*/  BPT.TRAP 0x1 ;  /* 0x000000040000795c */ /* 0x000fe20000300000 */
.L_x_171:
[----:B------:R-:W-:Y:S05]  /*6df0*/  @P0 BRA `(.L_x_172) ;  /* 0x0000000000040947 */ /* 0x000fea0003800000 */
[----:B------:R-:W-:Y:S01]  /*6e00*/  BPT.TRAP 0x1 ;  /* 0x000000040000795c */ /* 0x000fe20000300000 */
.L_x_172:
[C---:B-1----:R-:W-:Y:S01]  /*6e10*/  LEA R4, R3.reuse, UR13, 0x4 ;  /* 0x0000000d03047c11 */ /* 0x042fe2000f8e20ff */
[----:B------:R-:W-:Y:S01]  /*6e20*/  UIADD3 UR30, UP0, UR4, 0xf0, URZ ;  /* 0x000000f0041e7890 */ /* 0x000fe2000ff1e03f */
[----:B------:R-:W-:Y:S01]  /*6e30*/  LEA R5, R3, UR22, 0xe ;  /* 0x0000001603057c11 */ /* 0x000fe2000f8e70ff */
[----:B------:R-:W-:Y:S01]  /*6e40*/  UIADD3 UR14, UP1, UR4, 0x1f0, URZ ;  /* 0x000001f0040e7890 */ /* 0x000fe2000ff3e03f */
[----:B------:R-:W-:Y:S01]  /*6e50*/  R2UR UR58, R11 ;  /* 0x000000000b3a72ca */ /* 0x000fe200000e0000 */
[----:B------:R-:W-:Y:S01]  /*6e60*/  IMAD.SHL.U32 R4, R4, 0x200, RZ ;  /* 0x0000020004047824 */ /* 0x000fe200078e00ff */
[----:B------:R-:W-:Y:S01]  /*6e70*/  R2UR UR57, R7 ;  /* 0x00000000073972ca */ /* 0x000fe200000e0000 */
[--C-:B------:R-:W-:Y:S01]  /*6e80*/  IMAD R5, R5, 0x4, R12.reuse ;  /* 0x0000000405057824 */ /* 0x100fe200078e020c */
[----:B------:R-:W-:Y:S01]  /*6e90*/  R2UR UR59, R18 ;  /* 0x00000000123b72ca */ /* 0x000fe200000e0000 */
[----:B------:R-:W-:Y:S01]  /*6ea0*/  IMAD R4, R4, 0x4, R12 ;  /* 0x0000000404047824 */ /* 0x000fe200078e020c */
[----:B------:R-:W-:Y:S01]  /*6eb0*/  R2UR UR60, R19 ;  /* 0x00000000133c72ca */ /* 0x000fe200000e0000 */
[----:B------:R-:W-:Y:S01]  /*6ec0*/  UIADD3.X UR31, URZ, UR5, URZ, UP0, !UPT ;  /* 0x000000053f1f7290 */ /* 0x000fe200087fe43f */
[----:B------:R-:W-:Y:S01]  /*6ed0*/  R2UR UR18, R5 ;  /* 0x00000000051272ca */ /* 0x000fe200000e0000 */
[----:B------:R-:W-:Y:S01]  /*6ee0*/  UPRMT UR19, URZ, 0x5410, UR29 ;  /* 0x000054103f137896 */ /* 0x000fe2000800001d */
[----:B------:R-:W-:Y:S01]  /*6ef0*/  R2UR UR32, R4 ;  /* 0x00000000042072ca */ /* 0x000fe200000e0000 */
[----:B------:R-:W-:Y:S01]  /*6f00*/  UIADD3.X UR15, URZ, UR5, URZ, UP1, !UPT ;  /* 0x000000053f0f7290 */ /* 0x000fe20008ffe43f */
[----:B------:R-:W-:Y:S01]  /*6f10*/  R2UR UR27, R6 ;  /* 0x00000000061b72ca */ /* 0x000fe200000e0000 */
[----:B------:R-:W-:Y:S01]  /*6f20*/  UIADD3 UR50, UR58, 0x20, URZ ;  /* 0x000000203a327890 */ /* 0x000fe2000fffe03f */
[----:B------:R-:W-:Y:S01]  /*6f30*/  VIADD R13, R13, 0xffffffff ;  /* 0xffffffff0d0d7836 */ /* 0x000fe20000000000 */
[----:B------:R-:W-:Y:S01]  /*6f40*/  UIADD3 UR42, UR58, 0x40, URZ ;  /* 0x000000403a2a7890 */ /* 0x000fe2000fffe03f */
[----:B------:R-:W-:Y:S01]  /*6f50*/  VIADD R3, R3, 0x1 ;  /* 0x0000000103037836 */ /* 0x000fe20000000000 */
[----:B------:R-:W-:Y:S01]  /*6f60*/  UIADD3 UR34, UR58, 0x60, URZ ;  /* 0x000000603a227890 */ /* 0x000fe2000fffe03f */
[----:B------:R-:W-:Y:S01]  /*6f70*/  VIADD R11, R11, 0x80 ;  /* 0x000000800b0b7836 */ /* 0x000fe20000000000 */
[----:B------:R-:W-:Y:S01]  /*6f80*/  UPRMT UR37, URZ, 0x5410, UR23 ;  /* 0x000054103f257896 */ /* 0x000fe20008000017 */
[----:B------:R-:W-:Y:S01]  /*6f90*/  ISETP.GT.AND P2, PT, R13, 0x1, PT ;  /* 0x000000010d00780c */ /* 0x000fe20003f44270 */
[----:B------:R-:W-:Y:S01]  /*6fa0*/  UIADD3 UR24, UR18, 0x10100, URZ ;  /* 0x0001010012187890 */ /* 0x000fe2000fffe03f */
[----:B------:R-:W-:Y:S01]  /*6fb0*/  ISETP.NE.AND P1, PT, R3, 0x2, PT ;  /* 0x000000020300780c */ /* 0x000fe20003f25270 */
[----:B------:R-:W-:-:S02]  /*6fc0*/  UIADD3 UR56, UR32, 0x100, URZ ;  /* 0x0000010020387890 */ /* 0x000fc4000fffe03f */
[----:B------:R-:W-:Y:S01]  /*6fd0*/  UIADD3 UR48, UR32, 0x2100, URZ ;  /* 0x0000210020307890 */ /* 0x000fe2000fffe03f */
[----:B------:R-:W-:Y:S01]  /*6fe0*/  SEL R5, RZ, 0x1, P1 ;  /* 0x00000001ff057807 */ /* 0x000fe20000800000 */
[----:B------:R-:W-:Y:S01]  /*6ff0*/  UIADD3 UR40, UR32, 0x4100, URZ ;  /* 0x0000410020287890 */ /* 0x000fe2000fffe03f */
[----:B------:R-:W-:Y:S01]  /*7000*/  SEL R3, R3, RZ, P1 ;  /* 0x000000ff03037207 */ /* 0x000fe20000800000 */
[----:B------:R-:W-:Y:S01]  /*7010*/  UIADD3 UR32, UR32, 0x6100, URZ ;  /* 0x0000610020207890 */ /* 0x000fe2000fffe03f */
[----:B------:R-:W-:Y:S01]  /*7020*/  LOP3.LUT R2, R2, R5, RZ, 0x3c, !PT ;  /* 0x0000000502027212 */ /* 0x000fe200078e3cff */
[----:B------:R-:W-:Y:S01]  /*7030*/  UIADD3 UR8, UR18, 0x14100, URZ ;  /* 0x0001410012087890 */ /* 0x000fe2000fffe03f */
[----:B------:R-:W-:Y:S01]  /*7040*/  UMOV UR6, 0x0 ;  /* 0x0000000000067882 */ /* 0x000fe20000000000 */
[----:B------:R-:W-:Y:S01]  /*7050*/  UMOV UR7, 0x10000000 ;  /* 0x1000000000077882 */ /* 0x000fe20000000000 */
[----:B------:R-:W-:Y:S01]  /*7060*/  UMOV UR49, UR57 ;  /* 0x0000003900317c82 */ /* 0x000fe20008000000 */
[----:B------:R-:W-:Y:S01]  /*7070*/  UMOV UR51, UR59 ;  /* 0x0000003b00337c82 */ /* 0x000fe20008000000 */
[----:B------:R-:W-:Y:S01]  /*7080*/  UMOV UR52, UR60 ;  /* 0x0000003c00347c82 */ /* 0x000fe20008000000 */
[----:B------:R-:W-:Y:S01]  /*7090*/  UMOV UR41, UR57 ;  /* 0x0000003900297c82 */ /* 0x000fe20008000000 */
[----:B------:R-:W-:Y:S01]  /*70a0*/  UMOV UR43, UR59 ;  /* 0x0000003b002b7c82 */ /* 0x000fe20008000000 */
[----:B------:R-:W-:Y:S01]  /*70b0*/  UMOV UR44, UR60 ;  /* 0x0000003c002c7c82 */ /* 0x000fe20008000000 */
[----:B------:R-:W-:Y:S01]  /*70c0*/  UTMALDG.3D.MULTICAST [UR56], [UR30], UR19, desc[UR6] ;  /* 0x000006381e0073b4 */ /* 0x000fe20008011813 */
[----:B------:R-:W-:Y:S01]  /*70d0*/  UMOV UR33, UR57 ;  /* 0x0000003900217c82 */ /* 0x000fe20008000000 */
        /* <DEDUP_REMOVED lines=10> */
[----:B------:R-:W-:Y:S01]  /*7180*/  UIADD3 UR16, UR18, 0x18100, URZ ;  /* 0x0001810012107890 */ /* 0x000fe2000fffe03f */
[----:B------:R-:W-:Y:S01]  /*7190*/  UMOV UR17, UR57 ;  /* 0x0000003900117c82 */ /* 0x000fe20008000000 */
[----:B------:R-:W-:Y:S01]  /*71a0*/  UMOV UR20, UR60 ;  /* 0x0000003c00147c82 */ /* 0x000fe20008000000 */
[----:B------:R-:W-:Y:S01]  /*71b0*/  UTMALDG.3D.MULTICAST [UR40], [UR30], UR19, desc[UR6] ;  /* 0x000006281e0073b4 */ /* 0x000fe20008011813 */
[----:B------:R0:W-:Y:S01]  /*71c0*/  UTMALDG.3D.MULTICAST [UR32], [UR30], UR19, desc[UR6] ;  /* 0x000006201e0073b4 */ /* 0x0001e20008011813 */
[----:B------:R-:W-:Y:S01]  /*71d0*/  UTMALDG.3D.MULTICAST [UR24], [UR14], UR37, desc[UR6] ;  /* 0x000006180e0073b4 */ /* 0x000fe20008011825 */
[----:B------:R1:W-:Y:S01]  /*71e0*/  UTMALDG.3D.MULTICAST [UR8], [UR14], UR37, desc[UR6] ;  /* 0x000006080e0073b4 */ /* 0x0003e20008011825 */
[----:B0-----:R-:W-:Y:S01]  /*71f0*/  UMOV UR19, UR27 ;  /* 0x0000001b00137c82 */ /* 0x001fe20008000000 */
[----:B-1----:R-:W-:Y:S01]  /*7200*/  UIADD3 UR8, UR18, 0x1c100, URZ ;  /* 0x0001c10012087890 */ /* 0x002fe2000fffe03f */
[----:B------:R-:W-:-:S02]  /*7210*/  UMOV UR10, UR34 ;  /* 0x00000022000a7c82 */ /* 0x000fc40008000000 */
[----:B------:R-:W-:Y:S02]  /*7220*/  UMOV UR18, UR42 ;  /* 0x0000002a00127c82 */ /* 0x000fe40008000000 */
[----:B------:R0:W-:Y:S04]  /*7230*/  UTMALDG.3D.MULTICAST [UR16], [UR14], UR37, desc[UR6] ;  /* 0x000006100e0073b4 */ /* 0x0001e80008011825 */
[----:B------:R0:W-:Y:S02]  /*7240*/  UTMALDG.3D.MULTICAST [UR8], [UR14], UR37, desc[UR6] ;  /* 0x000006080e0073b4 */ /* 0x0001e40008011825 */
[----:B0-----:R-:W-:Y:S05]  /*7250*/  @P2 BRA `(.L_x_173) ;  /* 0xfffffff800ac2947 */ /* 0x001fea000383ffff */
.L_x_169:
[----:B------:R-:W-:Y:S05]  /*7260*/  BSYNC B1 ;  /* 0x0000000000017941 */ /* 0x000fea0003800000 */
.L_x_168:
[----:B------:R-:W-:Y:S01]  /*7270*/  LOP3.LUT P4, RZ, R9, 0xff, RZ, 0xc0, !PT ;  /* 0x000000ff09ff7812 */ /* 0x000fe2000788c0ff */
[----:B------:R-:W-:Y:S01]  /*7280*/  VIADD R8, R8, UR39 ;  /* 0x0000002708087c36 */ /* 0x000fe20008000000 */
[----:B------:R-:W-:Y:S01]  /*7290*/  R2UR UR8, R22 ;  /* 0x00000000160872ca */ /* 0x000fe200000e0000 */
[----:B------:R-:W-:Y:S01]  /*72a0*/  ULDC.64 UR6, c[0x0][0x650] ;  /* 0x0001940000067ab9 */ /* 0x000fe20000000a00 */
[----:B------:R-:W-:Y:S01]  /*72b0*/  BSSY B1, `(.L_x_174) ;  /* 0x0000071000017945 */ /* 0x000fe20003800000 */
[----:B------:R-:W-:Y:S01]  /*72c0*/  IMAD.MOV.U32 R18, RZ, RZ, -0x1 ;  /* 0xffffffffff127424 */ /* 0x000fe200078e00ff */
[C---:B------:R-:W-:Y:S01]  /*72d0*/  ISETP.GT.U32.AND P1, PT, R8.reuse, 0x1, PT ;  /* 0x000000010800780c */ /* 0x040fe20003f24070 */
[----:B------:R-:W-:Y:S01]  /*72e0*/  IMAD.MOV.U32 R19, RZ, RZ, -0x1 ;  /* 0xffffffffff137424 */ /* 0x000fe200078e00ff */
[----:B------:R-:W-:Y:S02]  /*72f0*/  SHF.R.U32.HI R2, RZ, 0x1, R8 ;  /* 0x00000001ff027819 */ /* 0x000fe40000011608 */
[----:B------:R-:W-:-:S02]  /*7300*/  LOP3.LUT R8, R8, 0x1, RZ, 0xc0, !PT ;  /* 0x0000000108087812 */ /* 0x000fc400078ec0ff */
[----:B------:R-:W-:Y:S01]  /*7310*/  LOP3.LUT R2, R2, 0x1, RZ, 0xc0, !PT ;  /* 0x0000000102027812 */ /* 0x000fe200078ec0ff */
[----:B------:R-:W0:Y:S01]  /*7320*/  @P4 S2R R4, SR_CgaCtaId ;  /* 0x0000000000044919 */ /* 0x000e220000008800 */
[----:B------:R-:W-:Y:S02]  /*7330*/  @P4 MOV R3, 0x400 ;  /* 0x0000040000034802 */ /* 0x000fe40000000f00 */
[----:B------:R-:W-:Y:S02]  /*7340*/  ISETP.NE.U32.AND P2, PT, R2, 0x1, PT ;  /* 0x000000010200780c */ /* 0x000fe40003f45070 */
[----:B------:R-:W-:Y:S02]  /*7350*/  PRMT R9, RZ, 0x7610, R9 ;  /* 0x00007610ff097816 */ /* 0x000fe40000000009 */
[----:B0-----:R-:W-:Y:S01]  /*7360*/  @P4 LEA R3, R4, R3, 0x18 ;  /* 0x0000000304034211 */ /* 0x001fe200078ec0ff */
[----:B------:R-:W-:-:S03]  /*7370*/  IMAD.U32 R4, RZ, RZ, UR39 ;  /* 0x00000027ff047e24 */ /* 0x000fc6000f8e00ff */
[----:B------:R0:W-:Y:S01]  /*7380*/  @P4 SYNCS.ARRIVE.TRANS64.A1T0 RZ, [R3+URZ+0x58], RZ ;  /* 0x000058ff03ff49a7 */ /* 0x0001e2000810003f */
[----:B------:R-:W-:Y:S02]  /*7390*/  IADD3 R16, P4, R16, UR46, RZ ;  /* 0x0000002e10107c10 */ /* 0x000fe4000ff9e0ff */
[----:B------:R-:W-:Y:S02]  /*73a0*/  ISETP.LT.U32.AND P1, PT, R4, 0x2, P1 ;  /* 0x000000020400780c */ /* 0x000fe40000f21070 */
[----:B------:R-:W-:Y:S02]  /*73b0*/  IADD3.X R17, R17, UR8, RZ, P4, !PT ;  /* 0x0000000811117c10 */ /* 0x000fe4000a7fe4ff */
[----:B------:R-:W-:Y:S02]  /*73c0*/  ISETP.GE.U32.AND P4, PT, R16, UR6, PT ;  /* 0x0000000610007c0c */ /* 0x000fe4000bf86070 */
[----:B0-----:R-:W-:Y:S02]  /*73d0*/  SEL R3, RZ, 0x1, !P1 ;  /* 0x00000001ff037807 */ /* 0x001fe40004800000 */
[----:B------:R-:W-:-:S02]  /*73e0*/  ISETP.GE.U32.AND.EX P1, PT, R17, UR7, PT, P4 ;  /* 0x0000000711007c0c */ /* 0x000fc4000bf26140 */
[----:B------:R-:W-:-:S04]  /*73f0*/  ISETP.GT.U32.AND P2, PT, R4, 0x1, !P2 ;  /* 0x000000010400780c */ /* 0x000fc80005744070 */
[----:B------:R-:W-:-:S04]  /*7400*/  SEL R2, RZ, 0x1, !P2 ;  /* 0x00000001ff027807 */ /* 0x000fc80005000000 */
[--C-:B------:R-:W-:Y:S01]  /*7410*/  LOP3.LUT R0, R2, R0, R3.reuse, 0x96, !PT ;  /* 0x0000000002007212 */ /* 0x100fe200078e9603 */
[----:B------:R-:W-:Y:S01]  /*7420*/  IMAD.MOV.U32 R2, RZ, RZ, -0x1 ;  /* 0xffffffffff027424 */ /* 0x000fe200078e00ff */
[----:B------:R-:W-:Y:S01]  /*7430*/  PRMT R3, RZ, 0x7610, R3 ;  /* 0x00007610ff037816 */ /* 0x000fe20000000003 */
[----:B------:R-:W-:Y:S06]  /*7440*/  @P1 BRA `(.L_x_175) ;  /* 0x00000004005c1947 */ /* 0x000fec0003800000 */
[----:B------:R-:W0:Y:S01]  /*7450*/  S2UR UR6, SR_CTAID.X ;  /* 0x00000000000679c3 */ /* 0x000e220000002500 */
[----:B------:R-:W-:Y:S01]  /*7460*/  ULDC.64 UR8, c[0x0][0x628] ;  /* 0x00018a0000087ab9 */ /* 0x000fe20000000a00 */
[----:B------:R-:W-:Y:S01]  /*7470*/  ULDC UR7, c[0x0][0x150] ;  /* 0x0000540000077ab9 */ /* 0x000fe20000000800 */
[----:B------:R-:W-:Y:S01]  /*7480*/  ISETP.NE.U32.AND P1, PT, RZ, UR8, PT ;  /* 0x00000008ff007c0c */ /* 0x000fe2000bf25070 */
[----:B------:R-:W-:Y:S01]  /*7490*/  ULDC UR10, c[0x0][0x630] ;  /* 0x00018c00000a7ab9 */ /* 0x000fe20000000800 */
[----:B------:R-:W-:Y:S01]  /*74a0*/  ULDC UR12, c[0x0][0x154] ;  /* 0x00005500000c7ab9 */ /* 0x000fe20000000800 */
[----:B------:R-:W-:Y:S01]  /*74b0*/  IMAD.MOV.U32 R2, RZ, RZ, R16 ;  /* 0x000000ffff027224 */ /* 0x000fe200078e0010 */
[----:B------:R-:W-:Y:S01]  /*74c0*/  ISETP.NE.AND.EX P1, PT, RZ, UR9, PT, P1 ;  /* 0x00000009ff007c0c */ /* 0x000fe2000bf25310 */
[----:B------:R-:W1:Y:S01]  /*74d0*/  S2UR UR11, SR_CTAID.Y ;  /* 0x00000000000b79c3 */ /* 0x000e620000002600 */
[----:B0-----:R-:W-:-:S05]  /*74e0*/  I2FP.F32.U32 R3, UR6 ;  /* 0x0000000600037c45 */ /* 0x001fca0008201000 */
[----:B------:R-:W-:Y:S01]  /*74f0*/  FMUL R12, R3, UR7 ;  /* 0x00000007030c7c20 */ /* 0x000fe20008400000 */
[----:B------:R-:W-:-:S05]  /*7500*/  IMAD.MOV.U32 R3, RZ, RZ, R17 ;  /* 0x000000ffff037224 */ /* 0x000fca00078e0011 */
[----:B------:R-:W-:Y:S05]  /*7510*/  @!P1 BRA `(.L_x_176) ;  /* 0x0000000000289947 */ /* 0x000fea0003800000 */
[----:B------:R-:W-:Y:S02]  /*7520*/  ULDC UR7, c[0x0][0x634] ;  /* 0x00018d0000077ab9 */ /* 0x000fe40000000800 */
[----:B------:R-:W-:-:S05]  /*7530*/  IADD3 R7, P1, R16, UR7, RZ ;  /* 0x0000000710077c10 */ /* 0x000fca000ff3e0ff */
[----:B------:R-:W-:-:S04]  /*7540*/  IMAD.X R11, RZ, RZ, R17, P1 ;  /* 0x000000ffff0b7224 */ /* 0x000fc800008e0611 */
[----:B------:R-:W-:-:S04]  /*7550*/  IMAD.WIDE.U32 R4, R11, UR8, RZ ;  /* 0x000000080b047c25 */ /* 0x000fc8000f8e00ff */
[----:B------:R-:W-:-:S04]  /*7560*/  IMAD.WIDE.U32 R4, P1, R7, UR9, R4 ;  /* 0x0000000907047c25 */ /* 0x000fc8000f820004 */
[----:B------:R-:W-:-:S04]  /*7570*/  IMAD.WIDE.U32 R6, R7, UR8, RZ ;  /* 0x0000000807067c25 */ /* 0x000fc8000f8e00ff */
[----:B------:R-:W-:Y:S01]  /*7580*/  IMAD.X R3, RZ, RZ, RZ, P1 ;  /* 0x000000ffff037224 */ /* 0x000fe200008e06ff */
[----:B------:R-:W-:Y:S01]  /*7590*/  IADD3 RZ, P1, R7, R4, RZ ;  /* 0x0000000407ff7210 */ /* 0x000fe20007f3e0ff */
[----:B------:R-:W-:-:S04]  /*75a0*/  IMAD.MOV.U32 R2, RZ, RZ, R5 ;  /* 0x000000ffff027224 */ /* 0x000fc800078e0005 */
[----:B------:R-:W-:-:S08]  /*75b0*/  IMAD.WIDE.U32.X R2, R11, UR9, R2, P1 ;  /* 0x000000090b027c25 */ /* 0x000fd000088e0402 */
.L_x_176:
[--C-:B------:R-:W-:Y:S01]  /*75c0*/  SHF.R.U64 R19, R2, UR10, R3.reuse ;  /* 0x0000000a02137c19 */ /* 0x100fe20008001203 */
[----:B------:R-:W0:Y:S01]  /*75d0*/  F2I.U32.TRUNC.NTZ R12, R12 ;  /* 0x0000000c000c7305 */ /* 0x000e22000020f000 */
[----:B------:R-:W-:Y:S01]  /*75e0*/  SHF.R.U32.HI R2, RZ, UR10, R3 ;  /* 0x0000000aff027c19 */ /* 0x000fe20008011603 */
[----:B------:R-:W-:Y:S01]  /*75f0*/  ULDC.64 UR8, c[0x0][0x620] ;  /* 0x0001880000087ab9 */ /* 0x000fe20000000a00 */
[----:B------:R-:W-:Y:S01]  /*7600*/  IADD3 R5, P1, RZ, -R19, RZ ;  /* 0x80000013ff057210 */ /* 0x000fe20007f3e0ff */
[----:B------:R-:W-:Y:S01]  /*7610*/  ULDC.64 UR14, c[0x0][0x640] ;  /* 0x00019000000e7ab9 */ /* 0x000fe20000000a00 */
[----:B-1----:R-:W-:Y:S01]  /*7620*/  I2FP.F32.U32 R4, UR11 ;  /* 0x0000000b00047c45 */ /* 0x002fe20008201000 */
[----:B------:R-:W1:Y:S01]  /*7630*/  LDC R11, c[0x0][0x610] ;  /* 0x00018400ff0b7b82 */ /* 0x000e620000000800 */
[----:B------:R-:W-:Y:S01]  /*7640*/  ULDC UR10, c[0x0][0x658] ;  /* 0x00019600000a7ab9 */ /* 0x000fe20000000800 */
[----:B------:R-:W-:Y:S01]  /*7650*/  IMAD.X R2, RZ, RZ, ~R2, P1 ;  /* 0x000000ffff027224 */ /* 0x000fe200008e0e02 */
[----:B------:R-:W-:Y:S01]  /*7660*/  ISETP.NE.U32.AND P1, PT, RZ, UR14, PT ;  /* 0x0000000eff007c0c */ /* 0x000fe2000bf25070 */
[----:B------:R-:W-:Y:S01]  /*7670*/  FMUL R6, R4, UR12 ;  /* 0x0000000c04067c20 */ /* 0x000fe20008400000 */
[----:B------:R-:W-:Y:S01]  /*7680*/  ULDC UR12, c[0x0][0x648] ;  /* 0x00019200000c7ab9 */ /* 0x000fe20000000800 */
[----:B------:R-:W-:Y:S01]  /*7690*/  IMAD R4, R2, UR8, RZ ;  /* 0x0000000802047c24 */ /* 0x000fe2000f8e02ff */
[----:B------:R-:W-:Y:S01]  /*76a0*/  ISETP.NE.AND.EX P1, PT, RZ, UR15, PT, P1 ;  /* 0x0000000fff007c0c */ /* 0x000fe2000bf25310 */
[C---:B------:R-:W-:Y:S01]  /*76b0*/  IMAD.WIDE.U32 R2, R5.reuse, UR8, R16 ;  /* 0x0000000805027c25 */ /* 0x040fe2000f8e0010 */
[----:B0-----:R-:W-:Y:S01]  /*76c0*/  R2UR UR7, R12 ;  /* 0x000000000c0772ca */ /* 0x001fe200000e0000 */
[----:B------:R-:W0:Y:S01]  /*76d0*/  F2I.U32.TRUNC.NTZ R6, R6 ;  /* 0x0000000600067305 */ /* 0x000e22000020f000 */
[----:B------:R-:W-:Y:S01]  /*76e0*/  ULDC UR8, c[0x0][0x618] ;  /* 0x0001860000087ab9 */ /* 0x000fe20000000800 */
[----:B------:R-:W-:-:S04]  /*76f0*/  IMAD R5, R5, UR9, R4 ;  /* 0x0000000905057c24 */ /* 0x000fc8000f8e0204 */
[----:B------:R-:W-:-:S05]  /*7700*/  IMAD.IADD R3, R3, 0x1, R5 ;  /* 0x0000000103037824 */ /* 0x000fca00078e0205 */
[--C-:B------:R-:W-:Y:S02]  /*7710*/  SHF.R.U64 R12, R2, UR8, R3.reuse ;  /* 0x00000008020c7c19 */ /* 0x100fe40008001203 */
[----:B------:R-:W-:Y:S01]  /*7720*/  SHF.R.U32.HI R3, RZ, UR8, R3 ;  /* 0x00000008ff037c19 */ /* 0x000fe20008011603 */
[----:B------:R-:W-:Y:S01]  /*7730*/  ULDC UR8, c[0x0][0x608] ;  /* 0x0001820000087ab9 */ /* 0x000fe20000000800 */
[----:B0-----:R-:W-:Y:S02]  /*7740*/  R2UR UR9, R6 ;  /* 0x00000000060972ca */ /* 0x001fe400000e0000 */
[--C-:B------:R-:W-:Y:S02]  /*7750*/  SHF.R.U64 R14, R12, UR8, R3.reuse ;  /* 0x000000080c0e7c19 */ /* 0x100fe40008001203 */
[----:B------:R-:W-:Y:S01]  /*7760*/  SHF.R.U32.HI R3, RZ, UR8, R3 ;  /* 0x00000008ff037c19 */ /* 0x000fe20008011603 */
[----:B------:R-:W-:-:S03]  /*7770*/  UIADD3 UR8, -UR7, URZ, URZ ;  /* 0x0000003f07087290 */ /* 0x000fc6000fffe13f */
[--C-:B------:R-:W-:Y:S01]  /*7780*/  SHF.R.U64 R18, R14, UR10, R3.reuse ;  /* 0x0000000a0e127c19 */ /* 0x100fe20008001203 */
[----:B------:R-:W-:Y:S01]  /*7790*/  ULDC UR7, c[0x0][0x144] ;  /* 0x0000510000077ab9 */ /* 0x000fe20000000800 */
[----:B------:R-:W-:-:S03]  /*77a0*/  SHF.R.U32.HI R3, RZ, UR10, R3 ;  /* 0x0000000aff037c19 */ /* 0x000fc60008011603 */
[----:B------:R-:W-:Y:S01]  /*77b0*/  IMAD.MOV.U32 R2, RZ, RZ, R18 ;  /* 0x000000ffff027224 */ /* 0x000fe200078e0012 */
[----:B------:R-:W-:Y:S06]  /*77c0*/  @!P1 BRA `(.L_x_177) ;  /* 0x0000000000289947 */ /* 0x000fec0003800000 */
        /* <DEDUP_REMOVED lines=10> */
.L_x_177:
[----:B------:R-:W-:Y:S01]  /*7870*/  UISETP.NE.AND UP0, UPT, UR61, URZ, UPT ;  /* 0x0000003f3d00728c */ /* 0x000fe2000bf05270 */
[----:B------:R-:W-:Y:S01]  /*7880*/  R2UR UR10, R10 ;  /* 0x000000000a0a72ca */ /* 0x000fe200000e0000 */
[----:B------:R-:W-:Y:S01]  /*7890*/  UIADD3 UR9, -UR9, URZ, URZ ;  /* 0x0000003f09097290 */ /* 0x000fe2000fffe13f */
[----:B------:R-:W-:Y:S01]  /*78a0*/  SHF.R.U64 R3, R2, UR12, R3 ;  /* 0x0000000c02037c19 */ /* 0x000fe20008001203 */
[----:B------:R-:W-:Y:S01]  /*78b0*/  UIMAD UR6, UR7, UR8, UR6 ;  /* 0x00000008070672a4 */ /* 0x000fe2000f8e0206 */
[----:B------:R-:W-:Y:S02]  /*78c0*/  LOP3.LUT R2, R14, UR53, RZ, 0xc0, !PT ;  /* 0x000000350e027c12 */ /* 0x000fe4000f8ec0ff */
[----:B------:R-:W-:Y:S01]  /*78d0*/  ULDC UR7, c[0x0][0x148] ;  /* 0x0000520000077ab9 */ /* 0x000fe20000000800 */
[----:B------:R-:W-:Y:S01]  /*78e0*/  IMAD.MOV R5, RZ, RZ, -R3 ;  /* 0x000000ffff057224 */ /* 0x000fe200078e0a03 */
[----:B------:R-:W-:Y:S01]  /*78f0*/  PLOP3.LUT P1, PT, PT, PT, UP0, 0x80, 0x0 ;  /* 0x000000000000781c */ /* 0x000fe20003f2f008 */
[----:B------:R-:W-:Y:S01]  /*7900*/  IMAD R4, R3, UR45, R2 ;  /* 0x0000002d03047c24 */ /* 0x000fe2000f8e0202 */
[----:B------:R-:W-:-:S03]  /*7910*/  @UP0 UIMAD UR6, UR7, UR9, UR11 ;  /* 0x00000009070602a4 */ /* 0x000fc6000f8e020b */
[----:B------:R-:W-:Y:S01]  /*7920*/  ULDC UR7, c[0x0][0x638] ;  /* 0x00018e0000077ab9 */ /* 0x000fe20000000800 */
[----:B------:R-:W-:Y:S01]  /*7930*/  LOP3.LUT R3, R12, UR10, RZ, 0xc0, !PT ;  /* 0x0000000a0c037c12 */ /* 0x000fe2000f8ec0ff */
[----:B------:R-:W-:Y:S02]  /*7940*/  IMAD R2, R5, UR7, R18 ;  /* 0x0000000705027c24 */ /* 0x000fe4000f8e0212 */
[----:B-1----:R-:W-:Y:S01]  /*7950*/  IMAD R11, R4, R11, UR6 ;  /* 0x00000006040b7e24 */ /* 0x002fe2000f8e020b */
[----:B------:R-:W-:Y:S01]  /*7960*/  ULDC UR6, c[0x0][0x600] ;  /* 0x0001800000067ab9 */ /* 0x000fe20000000800 */
[----:B------:R-:W-:Y:S02]  /*7970*/  IMAD.MOV.U32 R4, RZ, RZ, 0x1 ;  /* 0x00000001ff047424 */ /* 0x000fe400078e00ff */
[----:B------:R-:W-:-:S03]  /*7980*/  IMAD R18, R2, UR6, R3 ;  /* 0x0000000602127c24 */ /* 0x000fc6000f8e0203 */
[----:B------:R-:W-:Y:S02]  /*7990*/  PRMT R3, R4, 0x7610, R3 ;  /* 0x0000761004037816 */ /* 0x000fe40000000003 */
[----:B------:R-:W-:Y:S02]  /*79a0*/  SEL R2, R18, R11, !P1 ;  /* 0x0000000b12027207 */ /* 0x000fe40004800000 */
[----:B------:R-:W-:-:S07]  /*79b0*/  SEL R18, R11, R18, !P1 ;  /* 0x000000120b127207 */ /* 0x000fce0004800000 */
.L_x_175:
[----:B------:R-:W-:Y:S05]  /*79c0*/  BSYNC B1 ;  /* 0x0000000000017941 */ /* 0x000fea0003800000 */
.L_x_174:
[----:B------:R-:W-:-:S13]  /*79d0*/  LOP3.LUT P1, RZ, R3, 0xff, RZ, 0xc0, !PT ;  /* 0x000000ff03ff7812 */ /* 0x000fda000782c0ff */
[----:B------:R-:W-:Y:S05]  /*79e0*/  @P1 BRA `(.L_x_178) ;  /* 0xfffffff000901947 */ /* 0x000fea000383ffff */
[----:B------:R-:W-:Y:S05]  /*79f0*/  BSYNC B0 ;  /* 0x0000000000007941 */ /* 0x000fea0003800000 */
.L_x_166:
[----:B------:R-:W-:-:S03]  /*7a00*/  UMOV UR6, 0xffffffff ;  /* 0xffffffff00067882 */ /* 0x000fc60000000000 */
[----:B------:R-:W-:Y:S05]  /*7a10*/  BRA.DIV UR6, `(.L_x_179) ;  /* 0x0000000206fc7947 */ /* 0x000fea000b800000 */
[----:B------:R-:W-:-:S13]  /*7a20*/  ELECT P6, URZ, PT ;  /* 0x00000000003f782f */ /* 0x000fda00038c0000 */
.L_x_193:
[----:B------:R-:W-:Y:S04]  /*7a30*/  BSSY B0, `(.L_x_180) ;  /* 0x000001a000007945 */ /* 0x000fe80003800000 */
[----:B------:R-:W-:Y:S05]  /*7a40*/  @!P6 BRA `(.L_x_181) ;  /* 0x000000000060e947 */ /* 0x000fea0003800000 */
[----:B------:R-:W-:-:S04]  /*7a50*/  ULOP3.LUT UR6, UR38, 0x2, URZ, 0xfc, !UPT ;  /* 0x0000000226067892 */ /* 0x000fc8000f8efc3f */
[----:B------:R-:W-:-:S06]  /*7a60*/  UISETP.NE.AND UP0, UPT, UR6, 0x3, UPT ;  /* 0x000000030600788c */ /* 0x000fcc000bf05270 */
[----:B------:R-:W-:-:S13]  /*7a70*/  PLOP3.LUT P0, PT, PT, PT, UP0, 0x80, 0x0 ;  /* 0x000000000000781c */ /* 0x000fda0003f0f008 */
[----:B------:R-:W-:Y:S05]  /*7a80*/  @!P0 BRA `(.L_x_182) ;  /* 0x0000000000048947 */ /* 0x000fea0003800000 */
[----:B------:R-:W-:Y:S01]  /*7a90*/  BPT.TRAP 0x1 ;  /* 0x000000040000795c */ /* 0x000fe20000300000 */
.L_x_182:
[----:B------:R-:W0:Y:S01]  /*7aa0*/  S2R R3, SR_CgaCtaId ;  /* 0x0000000000037919 */ /* 0x000e220000008800 */
[----:B------:R-:W-:-:S04]  /*7ab0*/  MOV R2, 0x400 ;  /* 0x0000040000027802 */ /* 0x000fc80000000f00 */
[----:B0-----:R-:W-:Y:S02]  /*7ac0*/  LEA R3, R3, R2, 0x18 ;  /* 0x0000000203037211 */ /* 0x001fe400078ec0ff */
[----:B------:R-:W-:-:S03]  /*7ad0*/  SHF.L.U32 R2, R0, 0x1f, RZ ;  /* 0x0000001f00027819 */ /* 0x000fc600000006ff */
[----:B------:R-:W-:-:S04]  /*7ae0*/  VIADD R3, R3, 0x10 ;  /* 0x0000001003037836 */ /* 0x000fc80000000000 */
[C---:B------:R-:W-:Y:S02]  /*7af0*/  IMAD R7, R8.reuse, 0x8, R3 ;  /* 0x0000000808077824 */ /* 0x040fe400078e0203 */
[----:B------:R-:W-:Y:S02]  /*7b00*/  VIADD R8, R8, 0x1 ;  /* 0x0000000108087836 */ /* 0x000fe40000000000 */
[----:B------:R-:W0:Y:S03]  /*7b10*/  SYNCS.PHASECHK.TRANS64.TRYWAIT P0, [R7+URZ], R2 ;  /* 0x00000002070075a7 */ /* 0x000e26000800017f */
[----:B------:R-:W-:-:S04]  /*7b20*/  ISETP.NE.AND P1, PT, R8, 0x2, PT ;  /* 0x000000020800780c */ /* 0x000fc80003f25270 */
[----:B------:R-:W-:Y:S02]  /*7b30*/  SEL R5, RZ, 0x1, P1 ;  /* 0x00000001ff057807 */ /* 0x000fe40000800000 */
[----:B------:R-:W-:Y:S02]  /*7b40*/  SEL R8, R8, RZ, P1 ;  /* 0x000000ff08087207 */ /* 0x000fe40000800000 */
[----:B------:R-:W-:Y:S01]  /*7b50*/  LOP3.LUT R0, R0, R5, RZ, 0x3c, !PT ;  /* 0x0000000500007212 */ /* 0x000fe200078e3cff */
[----:B0-----:R-:W-:Y:S06]  /*7b60*/  @!P0 BRA `(.L_x_183) ;  /* 0x0000000000c88947 */ /* 0x001fec0003800000 */
.L_x_194:
[----:B------:R-:W-:Y:S01]  /*7b70*/  IMAD R3, R8, 0x8, R3 ;  /* 0x0000000808037824 */ /* 0x000fe200078e0203 */
[----:B------:R-:W-:-:S07]  /*7b80*/  SHF.L.U32 R0, R0, 0x1f, RZ ;  /* 0x0000001f00007819 */ /* 0x000fce00000006ff */
.L_x_184:
[----:B-1----:R1:W3:Y:S02]  /*7b90*/  SYNCS.PHASECHK.TRANS64.TRYWAIT P0, [R3+URZ], R0 ;  /* 0x00000000030075a7 */ /* 0x0022e4000800017f */
[----:B---3--:R-:W-:Y:S05]  /*7ba0*/  @!P0 NANOSLEEP.SYNCS 0x989680 ;  /* 0x009896800000895d */ /* 0x008fea0003900000 */
[----:B------:R-:W3:Y:S02]  /*7bb0*/  @!P0 SYNCS.PHASECHK.TRANS64 P0, [R3+URZ], R0 ;  /* 0x00000000030085a7 */ /* 0x000ee4000800007f */
[----:B---3--:R-:W-:Y:S05]  /*7bc0*/  @!P0 BRA `(.L_x_184) ;  /* 0xfffffffc00f08947 */ /* 0x008fea000383ffff */
.L_x_181:
[----:B------:R-:W-:Y:S05]  /*7bd0*/  BSYNC B0 ;  /* 0x0000000000007941 */ /* 0x000fea0003800000 */
.L_x_180:
[----:B------:R-:W-:Y:S05]  /*7be0*/  EXIT ;  /* 0x000000000000794d */ /* 0x000fea0003800000 */
.L_x_18:
[----:B0-----:R0:W1:Y:S02]  /*7bf0*/  SYNCS.PHASECHK.TRANS64.TRYWAIT P0, [R98+URZ+-0x8], R3 ;  /* 0xfffff803620075a7 */ /* 0x001064000800017f */
[----:B-1----:R-:W-:Y:S05]  /*7c00*/  @!P0 NANOSLEEP.SYNCS 0x989680 ;  /* 0x009896800000895d */ /* 0x002fea0003900000 */
[----:B------:R-:W1:Y:S02]  /*7c10*/  @!P0 SYNCS.PHASECHK.TRANS64 P0, [R98+URZ+-0x8], R3 ;  /* 0xfffff803620085a7 */ /* 0x000e64000800007f */
[----:B-1----:R-:W-:Y:S05]  /*7c20*/  @!P0 BRA `(.L_x_18) ;  /* 0xfffffffc00f08947 */ /* 0x002fea000383ffff */
[----:B------:R-:W-:Y:S05]  /*7c30*/  BRA `(.L_x_185) ;  /* 0xffffff9c00107947 */ /* 0x000fea000383ffff */
.L_x_23:
[----:B-1----:R1:W2:Y:S02]  /*7c40*/  SYNCS.PHASECHK.TRANS64.TRYWAIT P1, [R3+URZ], R0 ;  /* 0x00000000030075a7 */ /* 0x0022a4000802017f */
[----:B--2---:R-:W-:Y:S05]  /*7c50*/  @!P1 NANOSLEEP.SYNCS 0x989680 ;  /* 0x009896800000995d */ /* 0x004fea0003900000 */
[----:B------:R-:W2:Y:S02]  /*7c60*/  @!P1 SYNCS.PHASECHK.TRANS64 P1, [R3+URZ], R0 ;  /* 0x00000000030095a7 */ /* 0x000ea4000802007f */
[----:B--2---:R-:W-:Y:S05]  /*7c70*/  @!P1 BRA `(.L_x_23) ;  /* 0xfffffffc00f09947 */ /* 0x004fea000383ffff */
[----:B------:R-:W-:Y:S05]  /*7c80*/  BRA `(.L_x_22) ;  /* 0xffffff9c00887947 */ /* 0x000fea000383ffff */
.L_x_28:
[----:B-1----:R-:W-:-:S04]  /*7c90*/  IMAD.U32 R5, RZ, RZ, UR7 ;  /* 0x00000007ff057e24 */ /* 0x002fc8000f8e00ff */
[----:B------:R1:W2:Y:S03]  /*7ca0*/  SYNCS.PHASECHK.TRANS64.TRYWAIT P1, [R5+URZ], R4 ;  /* 0x00000004050075a7 */ /* 0x0002a6000802017f */
[----:B--2---:R-:W-:Y:S05]  /*7cb0*/  @!P1 NANOSLEEP.SYNCS 0x989680 ;  /* 0x009896800000995d */ /* 0x004fea0003900000 */
[----:B------:R-:W2:Y:S02]  /*7cc0*/  @!P1 SYNCS.PHASECHK.TRANS64 P1, [R5+URZ], R4 ;  /* 0x00000004050095a7 */ /* 0x000ea4000802007f */
[----:B--2---:R-:W-:Y:S05]  /*7cd0*/  @!P1 BRA `(.L_x_28) ;  /* 0xfffffffc00ec9947 */ /* 0x004fea000383ffff */
[----:B------:R-:W-:Y:S05]  /*7ce0*/  BRA `(.L_x_27) ;  /* 0xffffffa400a87947 */ /* 0x000fea000383ffff */
.L_x_34:
[----:B0-----:R0:W1:Y:S02]  /*7cf0*/  SYNCS.PHASECHK.TRANS64.TRYWAIT P0, [R98+URZ+0x8], R3 ;  /* 0x00000803620075a7 */ /* 0x001064000800017f */
[----:B-1----:R-:W-:Y:S05]  /*7d00*/  @!P0 NANOSLEEP.SYNCS 0x989680 ;  /* 0x009896800000895d */ /* 0x002fea0003900000 */
[----:B------:R-:W1:Y:S02]  /*7d10*/  @!P0 SYNCS.PHASECHK.TRANS64 P0, [R98+URZ+0x8], R3 ;  /* 0x00000803620085a7 */ /* 0x000e64000800007f */
[----:B-1----:R-:W-:Y:S05]  /*7d20*/  @!P0 BRA `(.L_x_34) ;  /* 0xfffffffc00f08947 */ /* 0x002fea000383ffff */
[----:B------:R-:W-:Y:S05]  /*7d30*/  BRA `(.L_x_186) ;  /* 0xffffffb000147947 */ /* 0x000fea000383ffff */
.L_x_167:
[----:B------:R-:W-:Y:S01]  /*7d40*/  BSSY B1, `(.L_x_187) ;  /* 0x0000006000017945 */ /* 0x000fe20003800000 */
[----:B------:R-:W-:-:S07]  /*7d50*/  IMAD.MOV.U32 R15, RZ, RZ, -0x1 ;  /* 0xffffffffff0f7424 */ /* 0x000fce00078e00ff */
[----:B--2--5:R-:W-:Y:S05]  /*7d60*/  WARPSYNC.COLLECTIVE R15, `(.L_x_188) ;  /* 0x000000000f0c7348 */ /* 0x024fea0003c00000 */
[----:B------:R-:W-:Y:S02]  /*7d70*/  ELECT P6, UR62, PT ;  /* 0x00000000003e782f */ /* 0x000fe400038c0000 */
[----:B------:R-:W-:Y:S01]  /*7d80*/  MOV R14, UR62 ;  /* 0x0000003e000e7c02 */ /* 0x000fe20008000f00 */
[----:B--2--5:R-:W-:Y:S10]  /*7d90*/  ENDCOLLECTIVE ;  /* 0x000000000000791b */ /* 0x024ff40003800000 */
.L_x_188:
[----:B------:R-:W-:Y:S05]  /*7da0*/  BSYNC B1 ;  /* 0x0000000000017941 */ /* 0x000fea0003800000 */
.L_x_187:
[----:B------:R-:W-:Y:S05]  /*7db0*/  BRA `(.L_x_189) ;  /* 0xffffffec00a87947 */ /* 0x000fea000383ffff */
.L_x_170:
[----:B-1----:R1:W3:Y:S02]  /*7dc0*/  SYNCS.PHASECHK.TRANS64.TRYWAIT P1, [R7+URZ+0x10], R4 ;  /* 0x00001004070075a7 */ /* 0x0022e4000802017f */
[----:B---3--:R-:W-:Y:S05]  /*7dd0*/  @!P1 NANOSLEEP.SYNCS 0x989680 ;  /* 0x009896800000995d */ /* 0x008fea0003900000 */
[----:B------:R-:W3:Y:S02]  /*7de0*/  @!P1 SYNCS.PHASECHK.TRANS64 P1, [R7+URZ+0x10], R4 ;  /* 0x00001004070095a7 */ /* 0x000ee4000802007f */
[----:B---3--:R-:W-:Y:S05]  /*7df0*/  @!P1 BRA `(.L_x_170) ;  /* 0xfffffffc00f09947 */ /* 0x008fea000383ffff */
[----:B------:R-:W-:Y:S05]  /*7e00*/  BRA `(.L_x_190) ;  /* 0xffffffec00e07947 */ /* 0x000fea000383ffff */
.L_x_179:
[----:B------:R-:W-:Y:S01]  /*7e10*/  BSSY B0, `(.L_x_191) ;  /* 0x0000006000007945 */ /* 0x000fe20003800000 */
[----:B------:R-:W-:-:S07]  /*7e20*/  IMAD.MOV.U32 R15, RZ, RZ, -0x1 ;  /* 0xffffffffff0f7424 */ /* 0x000fce00078e00ff */
[----:B--2--5:R-:W-:Y:S05]  /*7e30*/  WARPSYNC.COLLECTIVE R15, `(.L_x_192) ;  /* 0x000000000f0c7348 */ /* 0x024fea0003c00000 */
[----:B------:R-:W-:Y:S02]  /*7e40*/  ELECT P6, UR62, PT ;  /* 0x00000000003e782f */ /* 0x000fe400038c0000 */
[----:B------:R-:W-:Y:S01]  /*7e50*/  MOV R14, UR62 ;  /* 0x0000003e000e7c02 */ /* 0x000fe20008000f00 */
[----:B--2--5:R-:W-:Y:S10]  /*7e60*/  ENDCOLLECTIVE ;  /* 0x000000000000791b */ /* 0x024ff40003800000 */
.L_x_192:
[----:B------:R-:W-:Y:S05]  /*7e70*/  BSYNC B0 ;  /* 0x0000000000007941 */ /* 0x000fea0003800000 */
.L_x_191:
[----:B------:R-:W-:Y:S05]  /*7e80*/  BRA `(.L_x_193) ;  /* 0xfffffff800e87947 */ /* 0x000fea000383ffff */
.L_x_183:
[----:B0-----:R0:W1:Y:S02]  /*7e90*/  SYNCS.PHASECHK.TRANS64.TRYWAIT P0, [R7+URZ], R2 ;  /* 0x00000002070075a7 */ /* 0x001064000800017f */
[----:B-1----:R-:W-:Y:S05]  /*7ea0*/  @!P0 NANOSLEEP.SYNCS 0x989680 ;  /* 0x009896800000895d */ /* 0x002fea0003900000 */
[----:B------:R-:W1:Y:S02]  /*7eb0*/  @!P0 SYNCS.PHASECHK.TRANS64 P0, [R7+URZ], R2 ;  /* 0x00000002070085a7 */ /* 0x000e64000800007f */
[----:B-1----:R-:W-:Y:S05]  /*7ec0*/  @!P0 BRA `(.L_x_183) ;  /* 0xfffffffc00f08947 */ /* 0x002fea000383ffff */
[----:B------:R-:W-:Y:S05]  /*7ed0*/  BRA `(.L_x_194) ;  /* 0xfffffffc00247947 */ /* 0x000fea000383ffff */
.L_x_195:
[----:B------:R-:W-:-:S00]  /*7ee0*/  BRA `(.L_x_195) ;  /* 0xfffffffc00fc7947 */ /* 0x000fc0000383ffff */
[----:B------:R-:W-:-:S00]  /*7ef0*/  NOP ;  /* 0x0000000000007918 */ /* 0x000fc00000000000 */
        /* <DEDUP_REMOVED lines=8> */
.L_x_196:


//--------------------- .nv.global.init           --------------------------
	.section	.nv.global.init,"aw",@progbits
.nv.global.init:
	.type		$str$22,@object
	.size		$str$22,($str$23 - $str$22)
$str$22:
        /*0000*/ 	.byte	0x6b, 0x5f, 0x74, 0x69, 0x6c, 0x65, 0x5f, 0x63, 0x6f, 0x75, 0x6e, 0x74, 0x20, 0x3e, 0x3d, 0x20
        /*0010*/ 	.byte	0x31, 0x00
	.type		$str$23,@object
	.size		$str$23,(__unnamed_1 - $str$23)
$str$23:
        /*0012*/ 	.byte	0x2f, 0x74, 0x6d, 0x70, 0x2f, 0x63, 0x75, 0x74, 0x6c, 0x61, 0x73, 0x73, 0x5f, 0x73, 0x77, 0x65
        /*0022*/ 	.byte	0x65, 0x70, 0x5f, 0x73, 0x72, 0x63, 0x2f, 0x69, 0x6e, 0x63, 0x6c, 0x75, 0x64, 0x65, 0x2f, 0x63
        /*0032*/ 	.byte	0x75, 0x74, 0x6c, 0x61, 0x73, 0x73, 0x2f, 0x67, 0x65, 0x6d, 0x6d, 0x2f, 0x63, 0x6f, 0x6c, 0x6c
        /*0042*/ 	.byte	0x65, 0x63, 0x74, 0x69, 0x76, 0x65, 0x2f, 0x73, 0x6d, 0x39, 0x30, 0x5f, 0x6d, 0x6d, 0x61, 0x5f
        /*0052*/ 	.byte	0x74, 0x6d, 0x61, 0x5f, 0x67, 0x6d, 0x6d, 0x61, 0x5f, 0x73, 0x73, 0x5f, 0x77, 0x61, 0x72, 0x70
        /*0062*/ 	.byte	0x73, 0x70, 0x65, 0x63, 0x69, 0x61, 0x6c, 0x69, 0x7a, 0x65, 0x64, 0x2e, 0x68, 0x70, 0x70, 0x00
	.type		__unnamed_1,@object
	.size		__unnamed_1,(.L_0 - __unnamed_1)
__unnamed_1:
        /*0072*/ 	.byte	0x76, 0x6f, 0x69, 0x64, 0x20, 0x63, 0x75, 0x74, 0x6c, 0x61, 0x73, 0x73, 0x3a, 0x3a, 0x67, 0x65
        /* <DEDUP_REMOVED lines=176> */
        /*0b82*/ 	.byte	0x74, 0x79, 0x5d, 0x00
.L_0:


//--------------------- .nv.shared._ZN7cutlass13device_kernelINS_4gemm6kernel13GemmUniversalIN4cute5tupleIJiiiiEEENS1_10collective13CollectiveMmaINS1_34MainloopSm90TmaGmmaWarpSpecializedILi2ENS5_IJNS4_1CILi2EEENSA_ILi4EEENSA_ILi1EEEEEENS1_32KernelTmaWarpSpecializedPingpongEEENS5_IJNSA_ILi64EEENSA_ILi128EEESI_EEEfNS5_IJlSD_lEEEfSK_NS4_8TiledMMAINS4_8MMA_AtomIJNS4_4SM904GMMA30MMA_64x128x8_F32TF32TF32_SS_TNILNSO_7ScaleInE1ELSQ_1EEEEEENS4_6LayoutINS5_IJSD_SD_SD_EEENS5_IJNSA_ILi0EEESV_SV_EEEEENS5_IJNS4_10UnderscoreESY_SY_EEEEENS4_23SM90_TMA_LOAD_MULTICASTENS4_14ComposedLayoutINS4_7SwizzleILi3ELi4ELi3EEENS4_18smem_ptr_flag_bitsILi32EEENST_INS5_IJNSA_ILi8EEENSA_ILi32EEEEEENS5_IJS18_SD_EEEEEEEvNS4_8identityES11_S1C_vS1D_EENS_8epilogue10collective6detail29Sm90TmaWarpSpecializedAdapterINS1G_15DefaultEpilogueIfSK_SK_NS1F_6thread17LinearCombinationIfLi1EffLNS1K_9ScaleType4KindE0ELNS_15FloatRoundStyleE2EfEENS1_15EpilogueDefaultEEEEEvvEEEEvNT_6ParamsE --------------------------
	.section	.nv.shared._ZN7cutlass13device_kernelINS_4gemm6kernel13GemmUniversalIN4cute5tupleIJiiiiEEENS1_10collective13CollectiveMmaINS1_34MainloopSm90TmaGmmaWarpSpecializedILi2ENS5_IJNS4_1CILi2EEENSA_ILi4EEENSA_ILi1EEEEEENS1_32KernelTmaWarpSpecializedPingpongEEENS5_IJNSA_ILi64EEENSA_ILi128EEESI_EEEfNS5_IJlSD_lEEEfSK_NS4_8TiledMMAINS4_8MMA_AtomIJNS4_4SM904GMMA30MMA_64x128x8_F32TF32TF32_SS_TNILNSO_7ScaleInE1ELSQ_1EEEEEENS4_6LayoutINS5_IJSD_SD_SD_EEENS5_IJNSA_ILi0EEESV_SV_EEEEENS5_IJNS4_10UnderscoreESY_SY_EEEEENS4_23SM90_TMA_LOAD_MULTICASTENS4_14ComposedLayoutINS4_7SwizzleILi3ELi4ELi3EEENS4_18smem_ptr_flag_bitsILi32EEENST_INS5_IJNSA_ILi8EEENSA_ILi32EEEEEENS5_IJS18_SD_EEEEEEEvNS4_8identityES11_S1C_vS1D_EENS_8epilogue10collective6detail29Sm90TmaWarpSpecializedAdapterINS1G_15DefaultEpilogueIfSK_SK_NS1F_6thread17LinearCombinationIfLi1EffLNS1K_9ScaleType4KindE0ELNS_15FloatRoundStyleE2EfEENS1_15EpilogueDefaultEEEEEvvEEEEvNT_6ParamsE,"aw",@nobits
	.sectionflags	@""
	.align	16
	.zero		1024


//--------------------- .nv.shared.reserved.0     --------------------------
	.section	.nv.shared.reserved.0,"aw",@nobits
	.weak		__nv_reservedSMEM_offset_0_alias
	.size		__nv_reservedSMEM_offset_0_alias, 0, 0
	.other		__nv_reservedSMEM_offset_0_alias,@"STO_CUDA_RESERVED_SHARED STV_DEFAULT"
__nv_reservedSMEM_offset_0_alias:
	.zero		0


//--------------------- .nv.global                --------------------------
	.section	.nv.global,"aw",@nobits
.nv.global:
	.type		_ZN40_INTERNAL_cd9eebef_4_k_cu_d36b6047_236714cute1_E,@object
	.size		_ZN40_INTERNAL_cd9eebef_4_k_cu_d36b6047_236714cute1_E,(_ZN40_INTERNAL_cd9eebef_4_k_cu_d36b6047_236714cuda3std3__45__cpo6cbeginE - _ZN40_INTERNAL_cd9eebef_4_k_cu_d36b6047_236714cute1_E)
_ZN40_INTERNAL_cd9eebef_4_k_cu_d36b6047_236714cute1_E:
	.zero		1
	.type		_ZN40_INTERNAL_cd9eebef_4_k_cu_d36b6047_236714cuda3std3__45__cpo6cbeginE,@object
	.size		_ZN40_INTERNAL_cd9eebef_4_k_cu_d36b6047_236714cuda3std3__45__cpo6cbeginE,(_ZN40_INTERNAL_cd9eebef_4_k_cu_d36b6047_236714cuda3std3__48in_placeE - _ZN40_INTERNAL_cd9eebef_4_k_cu_d36b6047_236714cuda3std3__45__cpo6cbeginE)
_ZN40_INTERNAL_cd9eebef_4_k_cu_d36b6047_236714cuda3std3__45__cpo6cbeginE:
	.zero		1
	.type		_ZN40_INTERNAL_cd9eebef_4_k_cu_d36b6047_236714cuda3std3__48in_placeE,@object
	.size		_ZN40_INTERNAL_cd9eebef_4_k_cu_d36b6047_236714cuda3std3__48in_placeE,(_ZN40_INTERNAL_cd9eebef_4_k_cu_d36b6047_236714cuda3std6ranges3__45__cpo9iter_moveE - _ZN40_INTERNAL_cd9eebef_4_k_cu_d36b6047_236714cuda3std3__48in_placeE)
_ZN40_INTERNAL_cd9eebef_4_k_cu_d36b6047_236714cuda3std3__48in_placeE:
	.zero		1
	.type		_ZN40_INTERNAL_cd9eebef_4_k_cu_d36b6047_236714cuda3std6ranges3__45__cpo9iter_moveE,@object
	.size		_ZN40_INTERNAL_cd9eebef_4_k_cu_d36b6047_236714cuda3std6ranges3__45__cpo9iter_moveE,(_ZN40_INTERNAL_cd9eebef_4_k_cu_d36b6047_236714cuda3std3__45__cpo5beginE - _ZN40_INTERNAL_cd9eebef_4_k_cu_d36b6047_236714cuda3std6ranges3__45__cpo9iter_moveE)
_ZN40_INTERNAL_cd9eebef_4_k_cu_d36b6047_236714cuda3std6ranges3__45__cpo9iter_moveE:
	.zero		1
	.type		_ZN40_INTERNAL_cd9eebef_4_k_cu_d36b6047_236714cuda3std3__45__cpo5beginE,@object
	.size		_ZN40_INTERNAL_cd9eebef_4_k_cu_d36b6047_236714cuda3std3__45__cpo5beginE,(_ZN40_INTERNAL_cd9eebef_4_k_cu_d36b6047_236714cuda3std3__442_GLOBAL__N__cd9eebef_4_k_cu_d36b6047_236716ignoreE - _ZN40_INTERNAL_cd9eebef_4_k_cu_d36b6047_236714cuda3std3__45__cpo5beginE)
_ZN40_INTERNAL_cd9eebef_4_k_cu_d36b6047_236714cuda3std3__45__cpo5beginE:
	.zero		1
	.type		_ZN40_INTERNAL_cd9eebef_4_k_cu_d36b6047_236714cuda3std3__442_GLOBAL__N__cd9eebef_4_k_cu_d36b6047_236716ignoreE,@object
	.size		_ZN40_INTERNAL_cd9eebef_4_k_cu_d36b6047_236714cuda3std3__442_GLOBAL__N__cd9eebef_4_k_cu_d36b6047_236716ignoreE,(_ZN40_INTERNAL_cd9eebef_4_k_cu_d36b6047_236714cute7productE - _ZN40_INTERNAL_cd9eebef_4_k_cu_d36b6047_236714cuda3std3__442_GLOBAL__N__cd9eebef_4_k_cu_d36b6047_236716ignoreE)
_ZN40_INTERNAL_cd9eebef_4_k_cu_d36b6047_236714cuda3std3__442_GLOBAL__N__cd9eebef_4_k_cu_d36b6047_236716ignoreE:
	.zero		1
	.type		_ZN40_INTERNAL_cd9eebef_4_k_cu_d36b6047_236714cute7productE,@object
	.size		_ZN40_INTERNAL_cd9eebef_4_k_cu_d36b6047_236714cute7productE,(_ZN40_INTERNAL_cd9eebef_4_k_cu_d36b6047_236714cuda3std3__45__cpo3endE - _ZN40_INTERNAL_cd9eebef_4_k_cu_d36b6047_236714cute7productE)
_ZN40_INTERNAL_cd9eebef_4_k_cu_d36b6047_236714cute7productE:
	.zero		1
	.type		_ZN40_INTERNAL_cd9eebef_4_k_cu_d36b6047_236714cuda3std3__45__cpo3endE,@object
	.size		_ZN40_INTERNAL_cd9eebef_4_k_cu_d36b6047_236714cuda3std3__45__cpo3endE,(_ZN40_INTERNAL_cd9eebef_4_k_cu_d36b6047_236714cuda3std3__419piecewise_constructE - _ZN40_INTERNAL_cd9eebef_4_k_cu_d36b6047_236714cuda3std3__45__cpo3endE)
_ZN40_INTERNAL_cd9eebef_4_k_cu_d36b6047_236714cuda3std3__45__cpo3endE:
	.zero		1
	.type		_ZN40_INTERNAL_cd9eebef_4_k_cu_d36b6047_236714cuda3std3__419piecewise_constructE,@object
	.size		_ZN40_INTERNAL_cd9eebef_4_k_cu_d36b6047_236714cuda3std3__419piecewise_constructE,(_ZN40_INTERNAL_cd9eebef_4_k_cu_d36b6047_236714cuda3std3__45__cpo4cendE - _ZN40_INTERNAL_cd9eebef_4_k_cu_d36b6047_236714cuda3std3__419piecewise_constructE)
_ZN40_INTERNAL_cd9eebef_4_k_cu_d36b6047_236714cuda3std3__419piecewise_constructE:
	.zero		1
	.type		_ZN40_INTERNAL_cd9eebef_4_k_cu_d36b6047_236714cuda3std3__45__cpo4cendE,@object
	.size		_ZN40_INTERNAL_cd9eebef_4_k_cu_d36b6047_236714cuda3std3__45__cpo4cendE,(_ZN40_INTERNAL_cd9eebef_4_k_cu_d36b6047_236714cuda3std6ranges3__45__cpo4swapE - _ZN40_INTERNAL_cd9eebef_4_k_cu_d36b6047_236714cuda3std3__45__cpo4cendE)
_ZN40_INTERNAL_cd9eebef_4_k_cu_d36b6047_236714cuda3std3__45__cpo4cendE:
	.zero		1
	.type		_ZN40_INTERNAL_cd9eebef_4_k_cu_d36b6047_236714cuda3std6ranges3__45__cpo4swapE,@object
	.size		_ZN40_INTERNAL_cd9eebef_4_k_cu_d36b6047_236714cuda3std6ranges3__45__cpo4swapE,(.L_8 - _ZN40_INTERNAL_cd9eebef_4_k_cu_d36b6047_236714cuda3std6ranges3__45__cpo4swapE)
_ZN40_INTERNAL_cd9eebef_4_k_cu_d36b6047_236714cuda3std6ranges3__45__cpo4swapE:
	.zero		1
.L_8:


//--------------------- .nv.constant0._ZN7cutlass13device_kernelINS_4gemm6kernel13GemmUniversalIN4cute5tupleIJiiiiEEENS1_10collective13CollectiveMmaINS1_34MainloopSm90TmaGmmaWarpSpecializedILi2ENS5_IJNS4_1CILi2EEENSA_ILi4EEENSA_ILi1EEEEEENS1_32KernelTmaWarpSpecializedPingpongEEENS5_IJNSA_ILi64EEENSA_ILi128EEESI_EEEfNS5_IJlSD_lEEEfSK_NS4_8TiledMMAINS4_8MMA_AtomIJNS4_4SM904GMMA30MMA_64x128x8_F32TF32TF32_SS_TNILNSO_7ScaleInE1ELSQ_1EEEEEENS4_6LayoutINS5_IJSD_SD_SD_EEENS5_IJNSA_ILi0EEESV_SV_EEEEENS5_IJNS4_10UnderscoreESY_SY_EEEEENS4_23SM90_TMA_LOAD_MULTICASTENS4_14ComposedLayoutINS4_7SwizzleILi3ELi4ELi3EEENS4_18smem_ptr_flag_bitsILi32EEENST_INS5_IJNSA_ILi8EEENSA_ILi32EEEEEENS5_IJS18_SD_EEEEEEEvNS4_8identityES11_S1C_vS1D_EENS_8epilogue10collective6detail29Sm90TmaWarpSpecializedAdapterINS1G_15DefaultEpilogueIfSK_SK_NS1F_6thread17LinearCombinationIfLi1EffLNS1K_9ScaleType4KindE0ELNS_15FloatRoundStyleE2EfEENS1_15EpilogueDefaultEEEEEvvEEEEvNT_6ParamsE --------------------------
	.section	.nv.constant0._ZN7cutlass13device_kernelINS_4gemm6kernel13GemmUniversalIN4cute5tupleIJiiiiEEENS1_10collective13CollectiveMmaINS1_34MainloopSm90TmaGmmaWarpSpecializedILi2ENS5_IJNS4_1CILi2EEENSA_ILi4EEENSA_ILi1EEEEEENS1_32KernelTmaWarpSpecializedPingpongEEENS5_IJNSA_ILi64EEENSA_ILi128EEESI_EEEfNS5_IJlSD_lEEEfSK_NS4_8TiledMMAINS4_8MMA_AtomIJNS4_4SM904GMMA30MMA_64x128x8_F32TF32TF32_SS_TNILNSO_7ScaleInE1ELSQ_1EEEEEENS4_6LayoutINS5_IJSD_SD_SD_EEENS5_IJNSA_ILi0EEESV_SV_EEEEENS5_IJNS4_10UnderscoreESY_SY_EEEEENS4_23SM90_TMA_LOAD_MULTICASTENS4_14ComposedLayoutINS4_7SwizzleILi3ELi4ELi3EEENS4_18smem_ptr_flag_bitsILi32EEENST_INS5_IJNSA_ILi8EEENSA_ILi32EEEEEENS5_IJS18_SD_EEEEEEEvNS4_8identityES11_S1C_vS1D_EENS_8epilogue10collective6detail29Sm90TmaWarpSpecializedAdapterINS1G_15DefaultEpilogueIfSK_SK_NS1F_6thread17LinearCombinationIfLi1EffLNS1K_9ScaleType4KindE0ELNS_15FloatRoundStyleE2EfEENS1_15EpilogueDefaultEEEEEvvEEEEvNT_6ParamsE,"a",@progbits
	.sectionflags	@""
	.align	4
.nv.constant0._ZN7cutlass13device_kernelINS_4gemm6kernel13GemmUniversalIN4cute5tupleIJiiiiEEENS1_10collective13CollectiveMmaINS1_34MainloopSm90TmaGmmaWarpSpecializedILi2ENS5_IJNS4_1CILi2EEENSA_ILi4EEENSA_ILi1EEEEEENS1_32KernelTmaWarpSpecializedPingpongEEENS5_IJNSA_ILi64EEENSA_ILi128EEESI_EEEfNS5_IJlSD_lEEEfSK_NS4_8TiledMMAINS4_8MMA_AtomIJNS4_4SM904GMMA30MMA_64x128x8_F32TF32TF32_SS_TNILNSO_7ScaleInE1ELSQ_1EEEEEENS4_6LayoutINS5_IJSD_SD_SD_EEENS5_IJNSA_ILi0EEESV_SV_EEEEENS5_IJNS4_10UnderscoreESY_SY_EEEEENS4_23SM90_TMA_LOAD_MULTICASTENS4_14ComposedLayoutINS4_7SwizzleILi3ELi4ELi3EEENS4_18smem_ptr_flag_bitsILi32EEENST_INS5_IJNSA_ILi8EEENSA_ILi32EEEEEENS5_IJS18_SD_EEEEEEEvNS4_8identityES11_S1C_vS1D_EENS_8epilogue10collective6detail29Sm90TmaWarpSpecializedAdapterINS1G_15DefaultEpilogueIfSK_SK_NS1F_6thread17LinearCombinationIfLi1EffLNS1K_9ScaleType4KindE0ELNS_15FloatRoundStyleE2EfEENS1_15EpilogueDefaultEEEEEvvEEEEvNT_6ParamsE:
	.zero		1664


//--------------------- SYMBOLS --------------------------

	.type		.nv.reservedSmem.offset0,@object
	.size		.nv.reservedSmem.offset0,0x4
	.type		__assertfail,@function
